//
// Generated by NVIDIA NVVM Compiler
//
// Compiler Build ID: CL-36424714
// Cuda compilation tools, release 13.0, V13.0.88
// Based on NVVM 20.0.0
//

.version 9.0
.target sm_100
.address_size 64

	// .globl	_Z17my_stencil_kernelPdS_iiS_
.global .align 1 .b8 _ZN34_INTERNAL_3f874121_4_k_cu_ff0ff82d4cuda3std3__45__cpo5beginE[1];
.global .align 1 .b8 _ZN34_INTERNAL_3f874121_4_k_cu_ff0ff82d4cuda3std3__45__cpo3endE[1];
.global .align 1 .b8 _ZN34_INTERNAL_3f874121_4_k_cu_ff0ff82d4cuda3std3__45__cpo6cbeginE[1];
.global .align 1 .b8 _ZN34_INTERNAL_3f874121_4_k_cu_ff0ff82d4cuda3std3__45__cpo4cendE[1];
.global .align 1 .b8 _ZN34_INTERNAL_3f874121_4_k_cu_ff0ff82d4cuda3std3__45__cpo6rbeginE[1];
.global .align 1 .b8 _ZN34_INTERNAL_3f874121_4_k_cu_ff0ff82d4cuda3std3__45__cpo4rendE[1];
.global .align 1 .b8 _ZN34_INTERNAL_3f874121_4_k_cu_ff0ff82d4cuda3std3__45__cpo7crbeginE[1];
.global .align 1 .b8 _ZN34_INTERNAL_3f874121_4_k_cu_ff0ff82d4cuda3std3__45__cpo5crendE[1];
.global .align 1 .b8 _ZN34_INTERNAL_3f874121_4_k_cu_ff0ff82d4cuda3std3__436_GLOBAL__N__3f874121_4_k_cu_ff0ff82d6ignoreE[1];
.global .align 1 .b8 _ZN34_INTERNAL_3f874121_4_k_cu_ff0ff82d4cuda3std3__419piecewise_constructE[1];
.global .align 1 .b8 _ZN34_INTERNAL_3f874121_4_k_cu_ff0ff82d4cuda3std3__48in_placeE[1];
.global .align 1 .b8 _ZN34_INTERNAL_3f874121_4_k_cu_ff0ff82d4cuda3std3__420unreachable_sentinelE[1];
.global .align 1 .b8 _ZN34_INTERNAL_3f874121_4_k_cu_ff0ff82d4cuda3std3__47nulloptE[1];
.global .align 1 .b8 _ZN34_INTERNAL_3f874121_4_k_cu_ff0ff82d4cuda3std3__48unexpectE[1];
.global .align 1 .b8 _ZN34_INTERNAL_3f874121_4_k_cu_ff0ff82d4cuda3std6ranges3__45__cpo4swapE[1];
.global .align 1 .b8 _ZN34_INTERNAL_3f874121_4_k_cu_ff0ff82d4cuda3std6ranges3__45__cpo9iter_moveE[1];
.global .align 1 .b8 _ZN34_INTERNAL_3f874121_4_k_cu_ff0ff82d4cuda3std6ranges3__45__cpo5beginE[1];
.global .align 1 .b8 _ZN34_INTERNAL_3f874121_4_k_cu_ff0ff82d4cuda3std6ranges3__45__cpo3endE[1];
.global .align 1 .b8 _ZN34_INTERNAL_3f874121_4_k_cu_ff0ff82d4cuda3std6ranges3__45__cpo6cbeginE[1];
.global .align 1 .b8 _ZN34_INTERNAL_3f874121_4_k_cu_ff0ff82d4cuda3std6ranges3__45__cpo4cendE[1];
.global .align 1 .b8 _ZN34_INTERNAL_3f874121_4_k_cu_ff0ff82d4cuda3std6ranges3__45__cpo7advanceE[1];
.global .align 1 .b8 _ZN34_INTERNAL_3f874121_4_k_cu_ff0ff82d4cuda3std6ranges3__45__cpo9iter_swapE[1];
.global .align 1 .b8 _ZN34_INTERNAL_3f874121_4_k_cu_ff0ff82d4cuda3std6ranges3__45__cpo4nextE[1];
.global .align 1 .b8 _ZN34_INTERNAL_3f874121_4_k_cu_ff0ff82d4cuda3std6ranges3__45__cpo4prevE[1];
.global .align 1 .b8 _ZN34_INTERNAL_3f874121_4_k_cu_ff0ff82d4cuda3std6ranges3__45__cpo4dataE[1];
.global .align 1 .b8 _ZN34_INTERNAL_3f874121_4_k_cu_ff0ff82d4cuda3std6ranges3__45__cpo5cdataE[1];
.global .align 1 .b8 _ZN34_INTERNAL_3f874121_4_k_cu_ff0ff82d4cuda3std6ranges3__45__cpo4sizeE[1];
.global .align 1 .b8 _ZN34_INTERNAL_3f874121_4_k_cu_ff0ff82d4cuda3std6ranges3__45__cpo5ssizeE[1];
.global .align 1 .b8 _ZN34_INTERNAL_3f874121_4_k_cu_ff0ff82d4cuda3std6ranges3__45__cpo8distanceE[1];
.global .align 1 .b8 _ZN34_INTERNAL_3f874121_4_k_cu_ff0ff82d6thrust24THRUST_300001_SM_1000_NS8cuda_cub3parE[1];
.global .align 1 .b8 _ZN34_INTERNAL_3f874121_4_k_cu_ff0ff82d6thrust24THRUST_300001_SM_1000_NS8cuda_cub10par_nosyncE[1];
.global .align 1 .b8 _ZN34_INTERNAL_3f874121_4_k_cu_ff0ff82d6thrust24THRUST_300001_SM_1000_NS6system6detail10sequential3seqE[1];
.global .align 1 .b8 _ZN34_INTERNAL_3f874121_4_k_cu_ff0ff82d6thrust24THRUST_300001_SM_1000_NS12placeholders2_1E[1];
.global .align 1 .b8 _ZN34_INTERNAL_3f874121_4_k_cu_ff0ff82d6thrust24THRUST_300001_SM_1000_NS12placeholders2_2E[1];
.global .align 1 .b8 _ZN34_INTERNAL_3f874121_4_k_cu_ff0ff82d6thrust24THRUST_300001_SM_1000_NS12placeholders2_3E[1];
.global .align 1 .b8 _ZN34_INTERNAL_3f874121_4_k_cu_ff0ff82d6thrust24THRUST_300001_SM_1000_NS12placeholders2_4E[1];
.global .align 1 .b8 _ZN34_INTERNAL_3f874121_4_k_cu_ff0ff82d6thrust24THRUST_300001_SM_1000_NS12placeholders2_5E[1];
.global .align 1 .b8 _ZN34_INTERNAL_3f874121_4_k_cu_ff0ff82d6thrust24THRUST_300001_SM_1000_NS12placeholders2_6E[1];
.global .align 1 .b8 _ZN34_INTERNAL_3f874121_4_k_cu_ff0ff82d6thrust24THRUST_300001_SM_1000_NS12placeholders2_7E[1];
.global .align 1 .b8 _ZN34_INTERNAL_3f874121_4_k_cu_ff0ff82d6thrust24THRUST_300001_SM_1000_NS12placeholders2_8E[1];
.global .align 1 .b8 _ZN34_INTERNAL_3f874121_4_k_cu_ff0ff82d6thrust24THRUST_300001_SM_1000_NS12placeholders2_9E[1];
.global .align 1 .b8 _ZN34_INTERNAL_3f874121_4_k_cu_ff0ff82d6thrust24THRUST_300001_SM_1000_NS12placeholders3_10E[1];
.global .align 1 .b8 _ZN34_INTERNAL_3f874121_4_k_cu_ff0ff82d6thrust24THRUST_300001_SM_1000_NS3seqE[1];
.extern .shared .align 16 .b8 temp[];

.visible .entry _Z17my_stencil_kernelPdS_iiS_(
	.param .u64 .ptr .align 1 _Z17my_stencil_kernelPdS_iiS__param_0,
	.param .u64 .ptr .align 1 _Z17my_stencil_kernelPdS_iiS__param_1,
	.param .u32 _Z17my_stencil_kernelPdS_iiS__param_2,
	.param .u32 _Z17my_stencil_kernelPdS_iiS__param_3,
	.param .u64 .ptr .align 1 _Z17my_stencil_kernelPdS_iiS__param_4
)
{
	.reg .pred 	%p<8>;
	.reg .b32 	%r<16>;
	.reg .b64 	%rd<15>;
	.reg .b64 	%fd<12>;

	ld.param.u64 	%rd1, [_Z17my_stencil_kernelPdS_iiS__param_0];
	ld.param.u64 	%rd2, [_Z17my_stencil_kernelPdS_iiS__param_1];
	ld.param.u32 	%r3, [_Z17my_stencil_kernelPdS_iiS__param_2];
	ld.param.u32 	%r4, [_Z17my_stencil_kernelPdS_iiS__param_3];
	ld.param.u64 	%rd3, [_Z17my_stencil_kernelPdS_iiS__param_4];
	mov.u32 	%r5, %tid.x;
	mov.u32 	%r6, %ctaid.x;
	mov.u32 	%r7, %ntid.x;
	mad.lo.s32 	%r1, %r6, %r7, %r5;
	mov.u32 	%r8, %tid.y;
	mov.u32 	%r9, %ctaid.y;
	mov.u32 	%r10, %ntid.y;
	mad.lo.s32 	%r2, %r9, %r10, %r8;
	setp.lt.s32 	%p1, %r1, 1;
	setp.gt.s32 	%p2, %r1, %r3;
	or.pred  	%p3, %p1, %p2;
	setp.eq.s32 	%p4, %r2, 0;
	or.pred  	%p5, %p4, %p3;
	setp.gt.s32 	%p6, %r2, %r4;
	or.pred  	%p7, %p6, %p5;
	@%p7 bra 	$L__BB0_2;
	cvta.to.global.u64 	%rd4, %rd1;
	cvta.to.global.u64 	%rd5, %rd2;
	cvta.to.global.u64 	%rd6, %rd3;
	add.s32 	%r11, %r3, 2;
	mul.lo.s32 	%r12, %r11, %r2;
	add.s32 	%r13, %r12, %r1;
	mul.wide.s32 	%rd7, %r13, 8;
	add.s64 	%rd8, %rd4, %rd7;
	ld.global.f64 	%fd1, [%rd8+8];
	ld.global.f64 	%fd2, [%rd8+-8];
	add.f64 	%fd3, %fd1, %fd2;
	sub.s32 	%r14, %r12, %r11;
	add.s32 	%r15, %r14, %r1;
	mul.wide.s32 	%rd9, %r15, 8;
	add.s64 	%rd10, %rd4, %rd9;
	ld.global.f64 	%fd4, [%rd10];
	add.f64 	%fd5, %fd3, %fd4;
	mul.wide.s32 	%rd11, %r11, 8;
	add.s64 	%rd12, %rd8, %rd11;
	ld.global.f64 	%fd6, [%rd12];
	add.f64 	%fd7, %fd5, %fd6;
	mul.f64 	%fd8, %fd7, 0d3FD0000000000000;
	add.s64 	%rd13, %rd5, %rd7;
	st.global.f64 	[%rd13], %fd8;
	ld.global.f64 	%fd9, [%rd8];
	sub.f64 	%fd10, %fd8, %fd9;
	abs.f64 	%fd11, %fd10;
	add.s64 	%rd14, %rd6, %rd7;
	st.global.f64 	[%rd14], %fd11;
$L__BB0_2:
	ret;

}
	// .globl	_Z14my_copy_kernelPdS_ii
.visible .entry _Z14my_copy_kernelPdS_ii(
	.param .u64 .ptr .align 1 _Z14my_copy_kernelPdS_ii_param_0,
	.param .u64 .ptr .align 1 _Z14my_copy_kernelPdS_ii_param_1,
	.param .u32 _Z14my_copy_kernelPdS_ii_param_2,
	.param .u32 _Z14my_copy_kernelPdS_ii_param_3
)
{
	.reg .pred 	%p<8>;
	.reg .b32 	%r<13>;
	.reg .b64 	%rd<8>;
	.reg .b64 	%fd<2>;

	ld.param.u64 	%rd1, [_Z14my_copy_kernelPdS_ii_param_0];
	ld.param.u64 	%rd2, [_Z14my_copy_kernelPdS_ii_param_1];
	ld.param.u32 	%r3, [_Z14my_copy_kernelPdS_ii_param_2];
	ld.param.u32 	%r4, [_Z14my_copy_kernelPdS_ii_param_3];
	mov.u32 	%r5, %tid.x;
	mov.u32 	%r6, %ctaid.x;
	mov.u32 	%r7, %ntid.x;
	mad.lo.s32 	%r1, %r6, %r7, %r5;
	mov.u32 	%r8, %tid.y;
	mov.u32 	%r9, %ctaid.y;
	mov.u32 	%r10, %ntid.y;
	mad.lo.s32 	%r2, %r9, %r10, %r8;
	setp.lt.s32 	%p1, %r1, 1;
	setp.gt.s32 	%p2, %r1, %r3;
	or.pred  	%p3, %p1, %p2;
	setp.eq.s32 	%p4, %r2, 0;
	or.pred  	%p5, %p4, %p3;
	setp.gt.s32 	%p6, %r2, %r4;
	or.pred  	%p7, %p6, %p5;
	@%p7 bra 	$L__BB1_2;
	cvta.to.global.u64 	%rd3, %rd2;
	cvta.to.global.u64 	%rd4, %rd1;
	add.s32 	%r11, %r3, 2;
	mad.lo.s32 	%r12, %r11, %r2, %r1;
	mul.wide.s32 	%rd5, %r12, 8;
	add.s64 	%rd6, %rd3, %rd5;
	ld.global.f64 	%fd1, [%rd6];
	add.s64 	%rd7, %rd4, %rd5;
	st.global.f64 	[%rd7], %fd1;
$L__BB1_2:
	ret;

}
	// .globl	_Z19error_reduce_kernelPdiiS_
.visible .entry _Z19error_reduce_kernelPdiiS_(
	.param .u64 .ptr .align 1 _Z19error_reduce_kernelPdiiS__param_0,
	.param .u32 _Z19error_reduce_kernelPdiiS__param_1,
	.param .u32 _Z19error_reduce_kernelPdiiS__param_2,
	.param .u64 .ptr .align 1 _Z19error_reduce_kernelPdiiS__param_3
)
{
	.reg .pred 	%p<8>;
	.reg .b32 	%r<21>;
	.reg .b64 	%rd<8>;
	.reg .b64 	%fd<6>;

	ld.param.u64 	%rd1, [_Z19error_reduce_kernelPdiiS__param_0];
	ld.param.u32 	%r8, [_Z19error_reduce_kernelPdiiS__param_1];
	ld.param.u32 	%r9, [_Z19error_reduce_kernelPdiiS__param_2];
	ld.param.u64 	%rd2, [_Z19error_reduce_kernelPdiiS__param_3];
	mov.u32 	%r1, %tid.x;
	mov.u32 	%r10, %ctaid.x;
	mov.u32 	%r20, %ntid.x;
	mad.lo.s32 	%r3, %r10, %r20, %r1;
	mov.u32 	%r11, %tid.y;
	mov.u32 	%r12, %ctaid.y;
	mov.u32 	%r13, %ntid.y;
	mad.lo.s32 	%r4, %r12, %r13, %r11;
	setp.ge.s32 	%p1, %r4, %r9;
	setp.ge.s32 	%p2, %r3, %r8;
	shl.b32 	%r14, %r1, 3;
	mov.u32 	%r15, temp;
	add.s32 	%r5, %r15, %r14;
	or.pred  	%p3, %p2, %p1;
	@%p3 bra 	$L__BB2_2;
	cvta.to.global.u64 	%rd4, %rd1;
	add.s32 	%r16, %r8, 2;
	mad.lo.s32 	%r17, %r16, %r4, %r3;
	mul.wide.s32 	%rd5, %r17, 8;
	add.s64 	%rd6, %rd4, %rd5;
	ld.global.f64 	%fd1, [%rd6];
	st.shared.f64 	[%r5], %fd1;
	bra.uni 	$L__BB2_3;
$L__BB2_2:
	mov.b64 	%rd3, 0;
	st.shared.u64 	[%r5], %rd3;
$L__BB2_3:
	setp.lt.u32 	%p4, %r20, 2;
	@%p4 bra 	$L__BB2_7;
$L__BB2_4:
	shr.u32 	%r7, %r20, 1;
	bar.sync 	0;
	setp.ge.u32 	%p5, %r1, %r7;
	@%p5 bra 	$L__BB2_6;
	ld.shared.f64 	%fd2, [%r5];
	shl.b32 	%r18, %r7, 3;
	add.s32 	%r19, %r5, %r18;
	ld.shared.f64 	%fd3, [%r19];
	max.f64 	%fd4, %fd2, %fd3;
	st.shared.f64 	[%r5], %fd4;
$L__BB2_6:
	setp.gt.u32 	%p6, %r20, 3;
	mov.u32 	%r20, %r7;
	@%p6 bra 	$L__BB2_4;
$L__BB2_7:
	setp.ne.s32 	%p7, %r1, 0;
	@%p7 bra 	$L__BB2_9;
	ld.shared.f64 	%fd5, [temp];
	cvta.to.global.u64 	%rd7, %rd2;
	st.global.f64 	[%rd7], %fd5;
$L__BB2_9:
	ret;

}
	// .globl	_ZN3cub18CUB_300001_SM_10006detail11EmptyKernelIvEEvv
.visible .entry _ZN3cub18CUB_300001_SM_10006detail11EmptyKernelIvEEvv()
{


	ret;

}


// ===== COMPILED SASS (sm_100) =====

	.target	sm_100

	.elftype	@"ET_EXEC"


//--------------------- .note.nv.tkinfo           --------------------------
	.section	.note.nv.tkinfo,"",@"SHT_NOTE"
	.sectionflags	@"SHF_NOTE_NV_TKINFO"
	.tkinfo
        /*0018*/ 	.word	0x00000002
        /*0030*/ 	.string	""
        /*0030*/ 	.string	"ptxas"
        /*0030*/ 	.string	"Cuda compilation tools, release 13.0, V13.0.88"
        /*0030*/ 	.string	"Build cuda_13.0.r13.0/compiler.36424714_0"
        /*0030*/ 	.string	"-arch sm_100 -m 64 "



//--------------------- .note.nv.cuinfo           --------------------------
	.section	.note.nv.cuinfo,"",@"SHT_NOTE"
	.sectionflags	@"SHF_NOTE_NV_CUINFO"
        /*0018*/ 	.short	0x0002
        /*001a*/ 	.short	0x0064
        /*001c*/ 	.short	0x0082
	.zero		2


//--------------------- .nv.info                  --------------------------
	.section	.nv.info,"",@"SHT_CUDA_INFO"
	.align	4


	//----- nvinfo : EIATTR_REGCOUNT
	.align		4
        /*0000*/ 	.byte	0x04, 0x2f
        /*0002*/ 	.short	(.L_44 - .L_43)
	.align		4
.L_43:
        /*0004*/ 	.word	index@(_Z17my_stencil_kernelPdS_iiS_)
        /*0008*/ 	.word	0x00000010


	//----- nvinfo : EIATTR_FRAME_SIZE
	.align		4
.L_44:
        /*000c*/ 	.byte	0x04, 0x11
        /*000e*/ 	.short	(.L_46 - .L_45)
	.align		4
.L_45:
        /*0010*/ 	.word	index@(_Z17my_stencil_kernelPdS_iiS_)
        /*0014*/ 	.word	0x00000000


	//----- nvinfo : EIATTR_REGCOUNT
	.align		4
.L_46:
        /*0018*/ 	.byte	0x04, 0x2f
        /*001a*/ 	.short	(.L_48 - .L_47)
	.align		4
.L_47:
        /*001c*/ 	.word	index@(_Z14my_copy_kernelPdS_ii)
        /*0020*/ 	.word	0x0000000a


	//----- nvinfo : EIATTR_FRAME_SIZE
	.align		4
.L_48:
        /*0024*/ 	.byte	0x04, 0x11
        /*0026*/ 	.short	(.L_50 - .L_49)
	.align		4
.L_49:
        /*0028*/ 	.word	index@(_Z14my_copy_kernelPdS_ii)
        /*002c*/ 	.word	0x00000000


	//----- nvinfo : EIATTR_REGCOUNT
	.align		4
.L_50:
        /*0030*/ 	.byte	0x04, 0x2f
        /*0032*/ 	.short	(.L_52 - .L_51)
	.align		4
.L_51:
        /*0034*/ 	.word	index@(_Z19error_reduce_kernelPdiiS_)
        /*0038*/ 	.word	0x0000000e


	//----- nvinfo : EIATTR_FRAME_SIZE
	.align		4
.L_52:
        /*003c*/ 	.byte	0x04, 0x11
        /*003e*/ 	.short	(.L_54 - .L_53)
	.align		4
.L_53:
        /*0040*/ 	.word	index@(_Z19error_reduce_kernelPdiiS_)
        /*0044*/ 	.word	0x00000000


	//----- nvinfo : EIATTR_REGCOUNT
	.align		4
.L_54:
        /*0048*/ 	.byte	0x04, 0x2f
        /*004a*/ 	.short	(.L_56 - .L_55)
	.align		4
.L_55:
        /*004c*/ 	.word	index@(_ZN3cub18CUB_300001_SM_10006detail11EmptyKernelIvEEvv)
        /*0050*/ 	.word	0x00000004


	//----- nvinfo : EIATTR_FRAME_SIZE
	.align		4
.L_56:
        /*0054*/ 	.byte	0x04, 0x11
        /*0056*/ 	.short	(.L_58 - .L_57)
	.align		4
.L_57:
        /*0058*/ 	.word	index@(_ZN3cub18CUB_300001_SM_10006detail11EmptyKernelIvEEvv)
        /*005c*/ 	.word	0x00000000


	//----- nvinfo : EIATTR_MIN_STACK_SIZE
	.align		4
.L_58:
        /*0060*/ 	.byte	0x04, 0x12
        /*0062*/ 	.short	(.L_60 - .L_59)
	.align		4
.L_59:
        /*0064*/ 	.word	index@(_ZN3cub18CUB_300001_SM_10006detail11EmptyKernelIvEEvv)
        /*0068*/ 	.word	0x00000000


	//----- nvinfo : EIATTR_MIN_STACK_SIZE
	.align		4
.L_60:
        /*006c*/ 	.byte	0x04, 0x12
        /*006e*/ 	.short	(.L_62 - .L_61)
	.align		4
.L_61:
        /*0070*/ 	.word	index@(_Z19error_reduce_kernelPdiiS_)
        /*0074*/ 	.word	0x00000000


	//----- nvinfo : EIATTR_MIN_STACK_SIZE
	.align		4
.L_62:
        /*0078*/ 	.byte	0x04, 0x12
        /*007a*/ 	.short	(.L_64 - .L_63)
	.align		4
.L_63:
        /*007c*/ 	.word	index@(_Z14my_copy_kernelPdS_ii)
        /*0080*/ 	.word	0x00000000


	//----- nvinfo : EIATTR_MIN_STACK_SIZE
	.align		4
.L_64:
        /*0084*/ 	.byte	0x04, 0x12
        /*0086*/ 	.short	(.L_66 - .L_65)
	.align		4
.L_65:
        /*0088*/ 	.word	index@(_Z17my_stencil_kernelPdS_iiS_)
        /*008c*/ 	.word	0x00000000
.L_66:


//--------------------- .nv.compat                --------------------------
	.section	.nv.compat,"",@"SHT_CUDA_COMPAT_INFO"
	.align	4
        /*0000*/ 	.byte	0x02, 0x09, 0x00, 0x00, 0x02, 0x02, 0x01, 0x00, 0x02, 0x05, 0x05, 0x00, 0x03, 0x07, 0x01, 0x01
        /*0010*/ 	.byte	0x02, 0x03, 0x00, 0x00, 0x02, 0x06, 0x01, 0x00, 0x04, 0x0b, 0x08, 0x00, 0x01, 0x00, 0x00, 0x00
        /*0020*/ 	.byte	0x00, 0x00, 0x00, 0x00


//--------------------- .nv.info._ZN3cub18CUB_300001_SM_10006detail11EmptyKernelIvEEvv --------------------------
	.section	.nv.info._ZN3cub18CUB_300001_SM_10006detail11EmptyKernelIvEEvv,"",@"SHT_CUDA_INFO"
	.sectionflags	@""
	.align	4


	//----- nvinfo : EIATTR_CUDA_API_VERSION
	.align		4
        /*0000*/ 	.byte	0x04, 0x37
        /*0002*/ 	.short	(.L_68 - .L_67)
.L_67:
        /*0004*/ 	.word	0x00000082


	//----- nvinfo : EIATTR_SPARSE_MMA_MASK
	.align		4
.L_68:
        /*0008*/ 	.byte	0x03, 0x50
        /*000a*/ 	.short	0x0000


	//----- nvinfo : EIATTR_MAXREG_COUNT
	.align		4
        /*000c*/ 	.byte	0x03, 0x1b
        /*000e*/ 	.short	0x00ff


	//----- nvinfo : EIATTR_MERCURY_ISA_VERSION
	.align		4
        /*0010*/ 	.byte	0x03, 0x5f
        /*0012*/ 	.short	0x0101


	//----- nvinfo : EIATTR_VRC_CTA_INIT_COUNT
	.align		4
        /*0014*/ 	.byte	0x02, 0x4a
	.zero		1
	.zero		1


	//----- nvinfo : EIATTR_EXIT_INSTR_OFFSETS
	.align		4
        /*0018*/ 	.byte	0x04, 0x1c
        /*001a*/ 	.short	(.L_70 - .L_69)


	//   ....[0]....
.L_69:
        /*001c*/ 	.word	0x00000010


	//----- nvinfo : EIATTR_SW_WAR
	.align		4
.L_70:
        /*0020*/ 	.byte	0x04, 0x36
        /*0022*/ 	.short	(.L_72 - .L_71)
.L_71:
        /*0024*/ 	.word	0x00000008
.L_72:


//--------------------- .nv.info._Z19error_reduce_kernelPdiiS_ --------------------------
	.section	.nv.info._Z19error_reduce_kernelPdiiS_,"",@"SHT_CUDA_INFO"
	.sectionflags	@""
	.align	4


	//----- nvinfo : EIATTR_CUDA_API_VERSION
	.align		4
        /*0000*/ 	.byte	0x04, 0x37
        /*0002*/ 	.short	(.L_74 - .L_73)
.L_73:
        /*0004*/ 	.word	0x00000082


	//----- nvinfo : EIATTR_KPARAM_INFO
	.align		4
.L_74:
        /*0008*/ 	.byte	0x04, 0x17
        /*000a*/ 	.short	(.L_76 - .L_75)
.L_75:
        /*000c*/ 	.word	0x00000000
        /*0010*/ 	.short	0x0003
        /*0012*/ 	.short	0x0010
        /*0014*/ 	.byte	0x00, 0xf5, 0x21, 0x00


	//----- nvinfo : EIATTR_KPARAM_INFO
	.align		4
.L_76:
        /*0018*/ 	.byte	0x04, 0x17
        /*001a*/ 	.short	(.L_78 - .L_77)
.L_77:
        /*001c*/ 	.word	0x00000000
        /*0020*/ 	.short	0x0002
        /*0022*/ 	.short	0x000c
        /*0024*/ 	.byte	0x00, 0xf0, 0x11, 0x00


	//----- nvinfo : EIATTR_KPARAM_INFO
	.align		4
.L_78:
        /*0028*/ 	.byte	0x04, 0x17
        /*002a*/ 	.short	(.L_80 - .L_79)
.L_79:
        /*002c*/ 	.word	0x00000000
        /*0030*/ 	.short	0x0001
        /*0032*/ 	.short	0x0008
        /*0034*/ 	.byte	0x00, 0xf0, 0x11, 0x00


	//----- nvinfo : EIATTR_KPARAM_INFO
	.align		4
.L_80:
        /*0038*/ 	.byte	0x04, 0x17
        /*003a*/ 	.short	(.L_82 - .L_81)
.L_81:
        /*003c*/ 	.word	0x00000000
        /*0040*/ 	.short	0x0000
        /*0042*/ 	.short	0x0000
        /*0044*/ 	.byte	0x00, 0xf5, 0x21, 0x00


	//----- nvinfo : EIATTR_SPARSE_MMA_MASK
	.align		4
.L_82:
        /*0048*/ 	.byte	0x03, 0x50
        /*004a*/ 	.short	0x0000


	//----- nvinfo : EIATTR_MAXREG_COUNT
	.align		4
        /*004c*/ 	.byte	0x03, 0x1b
        /*004e*/ 	.short	0x00ff


	//----- nvinfo : EIATTR_NUM_BARRIERS
	.align		4
        /*0050*/ 	.byte	0x02, 0x4c
        /*0052*/ 	.byte	0x01
	.zero		1


	//----- nvinfo : EIATTR_MERCURY_ISA_VERSION
	.align		4
        /*0054*/ 	.byte	0x03, 0x5f
        /*0056*/ 	.short	0x0101


	//----- nvinfo : EIATTR_VRC_CTA_INIT_COUNT
	.align		4
        /*0058*/ 	.byte	0x02, 0x4a
	.zero		1
	.zero		1


	//----- nvinfo : EIATTR_EXIT_INSTR_OFFSETS
	.align		4
        /*005c*/ 	.byte	0x04, 0x1c
        /*005e*/ 	.short	(.L_84 - .L_83)


	//   ....[0]....
.L_83:
        /*0060*/ 	.word	0x000002d0


	//   ....[1]....
        /*0064*/ 	.word	0x00000340


	//----- nvinfo : EIATTR_CBANK_PARAM_SIZE
	.align		4
.L_84:
        /*0068*/ 	.byte	0x03, 0x19
        /*006a*/ 	.short	0x0018


	//----- nvinfo : EIATTR_PARAM_CBANK
	.align		4
        /*006c*/ 	.byte	0x04, 0x0a
        /*006e*/ 	.short	(.L_86 - .L_85)
	.align		4
.L_85:
        /*0070*/ 	.word	index@(.nv.constant0._Z19error_reduce_kernelPdiiS_)
        /*0074*/ 	.short	0x0380
        /*0076*/ 	.short	0x0018


	//----- nvinfo : EIATTR_SW_WAR
	.align		4
.L_86:
        /*0078*/ 	.byte	0x04, 0x36
        /*007a*/ 	.short	(.L_88 - .L_87)
.L_87:
        /*007c*/ 	.word	0x00000008
.L_88:


//--------------------- .nv.info._Z14my_copy_kernelPdS_ii --------------------------
	.section	.nv.info._Z14my_copy_kernelPdS_ii,"",@"SHT_CUDA_INFO"
	.sectionflags	@""
	.align	4


	//----- nvinfo : EIATTR_CUDA_API_VERSION
	.align		4
        /*0000*/ 	.byte	0x04, 0x37
        /*0002*/ 	.short	(.L_90 - .L_89)
.L_89:
        /*0004*/ 	.word	0x00000082


	//----- nvinfo : EIATTR_KPARAM_INFO
	.align		4
.L_90:
        /*0008*/ 	.byte	0x04, 0x17
        /*000a*/ 	.short	(.L_92 - .L_91)
.L_91:
        /*000c*/ 	.word	0x00000000
        /*0010*/ 	.short	0x0003
        /*0012*/ 	.short	0x0014
        /*0014*/ 	.byte	0x00, 0xf0, 0x11, 0x00


	//----- nvinfo : EIATTR_KPARAM_INFO
	.align		4
.L_92:
        /*0018*/ 	.byte	0x04, 0x17
        /*001a*/ 	.short	(.L_94 - .L_93)
.L_93:
        /*001c*/ 	.word	0x00000000
        /*0020*/ 	.short	0x0002
        /*0022*/ 	.short	0x0010
        /*0024*/ 	.byte	0x00, 0xf0, 0x11, 0x00


	//----- nvinfo : EIATTR_KPARAM_INFO
	.align		4
.L_94:
        /*0028*/ 	.byte	0x04, 0x17
        /*002a*/ 	.short	(.L_96 - .L_95)
.L_95:
        /*002c*/ 	.word	0x00000000
        /*0030*/ 	.short	0x0001
        /*0032*/ 	.short	0x0008
        /*0034*/ 	.byte	0x00, 0xf5, 0x21, 0x00


	//----- nvinfo : EIATTR_KPARAM_INFO
	.align		4
.L_96:
        /*0038*/ 	.byte	0x04, 0x17
        /*003a*/ 	.short	(.L_98 - .L_97)
.L_97:
        /*003c*/ 	.word	0x00000000
        /*0040*/ 	.short	0x0000
        /*0042*/ 	.short	0x0000
        /*0044*/ 	.byte	0x00, 0xf5, 0x21, 0x00


	//----- nvinfo : EIATTR_SPARSE_MMA_MASK
	.align		4
.L_98:
        /*0048*/ 	.byte	0x03, 0x50
        /*004a*/ 	.short	0x0000


	//----- nvinfo : EIATTR_MAXREG_COUNT
	.align		4
        /*004c*/ 	.byte	0x03, 0x1b
        /*004e*/ 	.short	0x00ff


	//----- nvinfo : EIATTR_MERCURY_ISA_VERSION
	.align		4
        /*0050*/ 	.byte	0x03, 0x5f
        /*0052*/ 	.short	0x0101


	//----- nvinfo : EIATTR_VRC_CTA_INIT_COUNT
	.align		4
        /*0054*/ 	.byte	0x02, 0x4a
	.zero		1
	.zero		1


	//----- nvinfo : EIATTR_EXIT_INSTR_OFFSETS
	.align		4
        /*0058*/ 	.byte	0x04, 0x1c
        /*005a*/ 	.short	(.L_100 - .L_99)


	//   ....[0]....
.L_99:
        /*005c*/ 	.word	0x000000e0


	//   ....[1]....
        /*0060*/ 	.word	0x00000180


	//----- nvinfo : EIATTR_CBANK_PARAM_SIZE
	.align		4
.L_100:
        /*0064*/ 	.byte	0x03, 0x19
        /*0066*/ 	.short	0x0018


	//----- nvinfo : EIATTR_PARAM_CBANK
	.align		4
        /*0068*/ 	.byte	0x04, 0x0a
        /*006a*/ 	.short	(.L_102 - .L_101)
	.align		4
.L_101:
        /*006c*/ 	.word	index@(.nv.constant0._Z14my_copy_kernelPdS_ii)
        /*0070*/ 	.short	0x0380
        /*0072*/ 	.short	0x0018


	//----- nvinfo : EIATTR_SW_WAR
	.align		4
.L_102:
        /*0074*/ 	.byte	0x04, 0x36
        /*0076*/ 	.short	(.L_104 - .L_103)
.L_103:
        /*0078*/ 	.word	0x00000008
.L_104:


//--------------------- .nv.info._Z17my_stencil_kernelPdS_iiS_ --------------------------
	.section	.nv.info._Z17my_stencil_kernelPdS_iiS_,"",@"SHT_CUDA_INFO"
	.sectionflags	@""
	.align	4


	//----- nvinfo : EIATTR_CUDA_API_VERSION
	.align		4
        /*0000*/ 	.byte	0x04, 0x37
        /*0002*/ 	.short	(.L_106 - .L_105)
.L_105:
        /*0004*/ 	.word	0x00000082


	//----- nvinfo : EIATTR_KPARAM_INFO
	.align		4
.L_106:
        /*0008*/ 	.byte	0x04, 0x17
        /*000a*/ 	.short	(.L_108 - .L_107)
.L_107:
        /*000c*/ 	.word	0x00000000
        /*0010*/ 	.short	0x0004
        /*0012*/ 	.short	0x0018
        /*0014*/ 	.byte	0x00, 0xf5, 0x21, 0x00


	//----- nvinfo : EIATTR_KPARAM_INFO
	.align		4
.L_108:
        /*0018*/ 	.byte	0x04, 0x17
        /*001a*/ 	.short	(.L_110 - .L_109)
.L_109:
        /*001c*/ 	.word	0x00000000
        /*0020*/ 	.short	0x0003
        /*0022*/ 	.short	0x0014
        /*0024*/ 	.byte	0x00, 0xf0, 0x11, 0x00


	//----- nvinfo : EIATTR_KPARAM_INFO
	.align		4
.L_110:
        /*0028*/ 	.byte	0x04, 0x17
        /*002a*/ 	.short	(.L_112 - .L_111)
.L_111:
        /*002c*/ 	.word	0x00000000
        /*0030*/ 	.short	0x0002
        /*0032*/ 	.short	0x0010
        /*0034*/ 	.byte	0x00, 0xf0, 0x11, 0x00


	//----- nvinfo : EIATTR_KPARAM_INFO
	.align		4
.L_112:
        /*0038*/ 	.byte	0x04, 0x17
        /*003a*/ 	.short	(.L_114 - .L_113)
.L_113:
        /*003c*/ 	.word	0x00000000
        /*0040*/ 	.short	0x0001
        /*0042*/ 	.short	0x0008
        /*0044*/ 	.byte	0x00, 0xf5, 0x21, 0x00


	//----- nvinfo : EIATTR_KPARAM_INFO
	.align		4
.L_114:
        /*0048*/ 	.byte	0x04, 0x17
        /*004a*/ 	.short	(.L_116 - .L_115)
.L_115:
        /*004c*/ 	.word	0x00000000
        /*0050*/ 	.short	0x0000
        /*0052*/ 	.short	0x0000
        /*0054*/ 	.byte	0x00, 0xf5, 0x21, 0x00


	//----- nvinfo : EIATTR_SPARSE_MMA_MASK
	.align		4
.L_116:
        /*0058*/ 	.byte	0x03, 0x50
        /*005a*/ 	.short	0x0000


	//----- nvinfo : EIATTR_MAXREG_COUNT
	.align		4
        /*005c*/ 	.byte	0x03, 0x1b
        /*005e*/ 	.short	0x00ff


	//----- nvinfo : EIATTR_MERCURY_ISA_VERSION
	.align		4
        /*0060*/ 	.byte	0x03, 0x5f
        /*0062*/ 	.short	0x0101


	//----- nvinfo : EIATTR_VRC_CTA_INIT_COUNT
	.align		4
        /*0064*/ 	.byte	0x02, 0x4a
	.zero		1
	.zero		1


	//----- nvinfo : EIATTR_EXIT_INSTR_OFFSETS
	.align		4
        /*0068*/ 	.byte	0x04, 0x1c
        /*006a*/ 	.short	(.L_118 - .L_117)


	//   ....[0]....
.L_117:
        /*006c*/ 	.word	0x000000e0


	//   ....[1]....
        /*0070*/ 	.word	0x00000290


	//----- nvinfo : EIATTR_CBANK_PARAM_SIZE
	.align		4
.L_118:
        /*0074*/ 	.byte	0x03, 0x19
        /*0076*/ 	.short	0x0020


	//----- nvinfo : EIATTR_PARAM_CBANK
	.align		4
        /*0078*/ 	.byte	0x04, 0x0a
        /*007a*/ 	.short	(.L_120 - .L_119)
	.align		4
.L_119:
        /*007c*/ 	.word	index@(.nv.constant0._Z17my_stencil_kernelPdS_iiS_)
        /*0080*/ 	.short	0x0380
        /*0082*/ 	.short	0x0020


	//----- nvinfo : EIATTR_SW_WAR
	.align		4
.L_120:
        /*0084*/ 	.byte	0x04, 0x36
        /*0086*/ 	.short	(.L_122 - .L_121)
.L_121:
        /*0088*/ 	.word	0x00000008
.L_122:


//--------------------- .nv.callgraph             --------------------------
	.section	.nv.callgraph,"",@"SHT_CUDA_CALLGRAPH"
	.align	4
	.sectionentsize	8
	.align		4
        /*0000*/ 	.word	0x00000000
	.align		4
        /*0004*/ 	.word	0xffffffff
	.align		4
        /*0008*/ 	.word	0x00000000
	.align		4
        /*000c*/ 	.word	0xfffffffe
	.align		4
        /*0010*/ 	.word	0x00000000
	.align		4
        /*0014*/ 	.word	0xfffffffd
	.align		4
        /*0018*/ 	.word	0x00000000
	.align		4
        /*001c*/ 	.word	0xfffffffc


//--------------------- .nv.constant4             --------------------------
	.section	.nv.constant4,"a",@progbits
	.align	8
	.align		8
.nv.constant4:
        /*0000*/ 	.dword	_ZN34_INTERNAL_3f874121_4_k_cu_ff0ff82d4cuda3std3__45__cpo5beginE
	.align		8
        /*0008*/ 	.dword	_ZN34_INTERNAL_3f874121_4_k_cu_ff0ff82d4cuda3std3__45__cpo3endE
	.align		8
        /*0010*/ 	.dword	_ZN34_INTERNAL_3f874121_4_k_cu_ff0ff82d4cuda3std3__45__cpo6cbeginE
	.align		8
        /*0018*/ 	.dword	_ZN34_INTERNAL_3f874121_4_k_cu_ff0ff82d4cuda3std3__45__cpo4cendE
	.align		8
        /*0020*/ 	.dword	_ZN34_INTERNAL_3f874121_4_k_cu_ff0ff82d4cuda3std3__45__cpo6rbeginE
	.align		8
        /*0028*/ 	.dword	_ZN34_INTERNAL_3f874121_4_k_cu_ff0ff82d4cuda3std3__45__cpo4rendE
	.align		8
        /*0030*/ 	.dword	_ZN34_INTERNAL_3f874121_4_k_cu_ff0ff82d4cuda3std3__45__cpo7crbeginE
	.align		8
        /*0038*/ 	.dword	_ZN34_INTERNAL_3f874121_4_k_cu_ff0ff82d4cuda3std3__45__cpo5crendE
	.align		8
        /*0040*/ 	.dword	_ZN34_INTERNAL_3f874121_4_k_cu_ff0ff82d4cuda3std3__436_GLOBAL__N__3f874121_4_k_cu_ff0ff82d6ignoreE
	.align		8
        /*0048*/ 	.dword	_ZN34_INTERNAL_3f874121_4_k_cu_ff0ff82d4cuda3std3__419piecewise_constructE
	.align		8
        /*0050*/ 	.dword	_ZN34_INTERNAL_3f874121_4_k_cu_ff0ff82d4cuda3std3__48in_placeE
	.align		8
        /*0058*/ 	.dword	_ZN34_INTERNAL_3f874121_4_k_cu_ff0ff82d4cuda3std3__420unreachable_sentinelE
	.align		8
        /*0060*/ 	.dword	_ZN34_INTERNAL_3f874121_4_k_cu_ff0ff82d4cuda3std3__47nulloptE
	.align		8
        /*0068*/ 	.dword	_ZN34_INTERNAL_3f874121_4_k_cu_ff0ff82d4cuda3std3__48unexpectE
	.align		8
        /*0070*/ 	.dword	_ZN34_INTERNAL_3f874121_4_k_cu_ff0ff82d4cuda3std6ranges3__45__cpo4swapE
	.align		8
        /*0078*/ 	.dword	_ZN34_INTERNAL_3f874121_4_k_cu_ff0ff82d4cuda3std6ranges3__45__cpo9iter_moveE
	.align		8
        /*0080*/ 	.dword	_ZN34_INTERNAL_3f874121_4_k_cu_ff0ff82d4cuda3std6ranges3__45__cpo5beginE
	.align		8
        /*0088*/ 	.dword	_ZN34_INTERNAL_3f874121_4_k_cu_ff0ff82d4cuda3std6ranges3__45__cpo3endE
	.align		8
        /*0090*/ 	.dword	_ZN34_INTERNAL_3f874121_4_k_cu_ff0ff82d4cuda3std6ranges3__45__cpo6cbeginE
	.align		8
        /*0098*/ 	.dword	_ZN34_INTERNAL_3f874121_4_k_cu_ff0ff82d4cuda3std6ranges3__45__cpo4cendE
	.align		8
        /*00a0*/ 	.dword	_ZN34_INTERNAL_3f874121_4_k_cu_ff0ff82d4cuda3std6ranges3__45__cpo7advanceE
	.align		8
        /*00a8*/ 	.dword	_ZN34_INTERNAL_3f874121_4_k_cu_ff0ff82d4cuda3std6ranges3__45__cpo9iter_swapE
	.align		8
        /*00b0*/ 	.dword	_ZN34_INTERNAL_3f874121_4_k_cu_ff0ff82d4cuda3std6ranges3__45__cpo4nextE
	.align		8
        /*00b8*/ 	.dword	_ZN34_INTERNAL_3f874121_4_k_cu_ff0ff82d4cuda3std6ranges3__45__cpo4prevE
	.align		8
        /*00c0*/ 	.dword	_ZN34_INTERNAL_3f874121_4_k_cu_ff0ff82d4cuda3std6ranges3__45__cpo4dataE
	.align		8
        /*00c8*/ 	.dword	_ZN34_INTERNAL_3f874121_4_k_cu_ff0ff82d4cuda3std6ranges3__45__cpo5cdataE
	.align		8
        /*00d0*/ 	.dword	_ZN34_INTERNAL_3f874121_4_k_cu_ff0ff82d4cuda3std6ranges3__45__cpo4sizeE
	.align		8
        /*00d8*/ 	.dword	_ZN34_INTERNAL_3f874121_4_k_cu_ff0ff82d4cuda3std6ranges3__45__cpo5ssizeE
	.align		8
        /*00e0*/ 	.dword	_ZN34_INTERNAL_3f874121_4_k_cu_ff0ff82d4cuda3std6ranges3__45__cpo8distanceE
	.align		8
        /*00e8*/ 	.dword	_ZN34_INTERNAL_3f874121_4_k_cu_ff0ff82d6thrust24THRUST_300001_SM_1000_NS8cuda_cub3parE
	.align		8
        /*00f0*/ 	.dword	_ZN34_INTERNAL_3f874121_4_k_cu_ff0ff82d6thrust24THRUST_300001_SM_1000_NS8cuda_cub10par_nosyncE
	.align		8
        /*00f8*/ 	.dword	_ZN34_INTERNAL_3f874121_4_k_cu_ff0ff82d6thrust24THRUST_300001_SM_1000_NS6system6detail10sequential3seqE
	.align		8
        /*0100*/ 	.dword	_ZN34_INTERNAL_3f874121_4_k_cu_ff0ff82d6thrust24THRUST_300001_SM_1000_NS12placeholders2_1E
	.align		8
        /*0108*/ 	.dword	_ZN34_INTERNAL_3f874121_4_k_cu_ff0ff82d6thrust24THRUST_300001_SM_1000_NS12placeholders2_2E
	.align		8
        /*0110*/ 	.dword	_ZN34_INTERNAL_3f874121_4_k_cu_ff0ff82d6thrust24THRUST_300001_SM_1000_NS12placeholders2_3E
	.align		8
        /*0118*/ 	.dword	_ZN34_INTERNAL_3f874121_4_k_cu_ff0ff82d6thrust24THRUST_300001_SM_1000_NS12placeholders2_4E
	.align		8
        /*0120*/ 	.dword	_ZN34_INTERNAL_3f874121_4_k_cu_ff0ff82d6thrust24THRUST_300001_SM_1000_NS12placeholders2_5E
	.align		8
        /*0128*/ 	.dword	_ZN34_INTERNAL_3f874121_4_k_cu_ff0ff82d6thrust24THRUST_300001_SM_1000_NS12placeholders2_6E
	.align		8
        /*0130*/ 	.dword	_ZN34_INTERNAL_3f874121_4_k_cu_ff0ff82d6thrust24THRUST_300001_SM_1000_NS12placeholders2_7E
	.align		8
        /*0138*/ 	.dword	_ZN34_INTERNAL_3f874121_4_k_cu_ff0ff82d6thrust24THRUST_300001_SM_1000_NS12placeholders2_8E
	.align		8
        /*0140*/ 	.dword	_ZN34_INTERNAL_3f874121_4_k_cu_ff0ff82d6thrust24THRUST_300001_SM_1000_NS12placeholders2_9E
	.align		8
        /*0148*/ 	.dword	_ZN34_INTERNAL_3f874121_4_k_cu_ff0ff82d6thrust24THRUST_300001_SM_1000_NS12placeholders3_10E
	.align		8
        /*0150*/ 	.dword	_ZN34_INTERNAL_3f874121_4_k_cu_ff0ff82d6thrust24THRUST_300001_SM_1000_NS3seqE


//--------------------- .text._ZN3cub18CUB_300001_SM_10006detail11EmptyKernelIvEEvv --------------------------
	.section	.text._ZN3cub18CUB_300001_SM_10006detail11EmptyKernelIvEEvv,"ax",@progbits
	.align	128
        .global         _ZN3cub18CUB_300001_SM_10006detail11EmptyKernelIvEEvv
        .type           _ZN3cub18CUB_300001_SM_10006detail11EmptyKernelIvEEvv,@function
        .size           _ZN3cub18CUB_300001_SM_10006detail11EmptyKernelIvEEvv,(.L_x_6 - _ZN3cub18CUB_300001_SM_10006detail11EmptyKernelIvEEvv)
        .other          _ZN3cub18CUB_300001_SM_10006detail11EmptyKernelIvEEvv,@"STO_CUDA_ENTRY STV_DEFAULT"
_ZN3cub18CUB_300001_SM_10006detail11EmptyKernelIvEEvv:
.text._ZN3cub18CUB_300001_SM_10006detail11EmptyKernelIvEEvv:
[----:B------:R-:W-:Y:S01]  /*0000*/  LDC R1, c[0x0][0x37c] ;  /* 0x0000df00ff017b82 */ /* 0x000fe20000000800 */
[----:B------:R-:W-:Y:S05]  /*0010*/  EXIT ;  /* 0x000000000000794d */ /* 0x000fea0003800000 */
.L_x_0:
[----:B------:R-:W-:-:S00]  /*0020*/  BRA `(.L_x_0) ;  /* 0xfffffffc00fc7947 */ /* 0x000fc0000383ffff */
[----:B------:R-:W-:-:S00]  /*0030*/  NOP ;  /* 0x0000000000007918 */ /* 0x000fc00000000000 */
        /* <DEDUP_REMOVED lines=12> */
.L_x_6:


//--------------------- .text._Z19error_reduce_kernelPdiiS_ --------------------------
	.section	.text._Z19error_reduce_kernelPdiiS_,"ax",@progbits
	.align	128
        .global         _Z19error_reduce_kernelPdiiS_
        .type           _Z19error_reduce_kernelPdiiS_,@function
        .size           _Z19error_reduce_kernelPdiiS_,(.L_x_7 - _Z19error_reduce_kernelPdiiS_)
        .other          _Z19error_reduce_kernelPdiiS_,@"STO_CUDA_ENTRY STV_DEFAULT"
_Z19error_reduce_kernelPdiiS_:
.text._Z19error_reduce_kernelPdiiS_:
[----:B------:R-:W-:Y:S01]  /*0000*/  LDC R1, c[0x0][0x37c] ;  /* 0x0000df00ff017b82 */ /* 0x000fe20000000800 */
[----:B------:R-:W0:Y:S07]  /*0010*/  S2R R2, SR_TID.Y ;  /* 0x0000000000027919 */ /* 0x000e2e0000002200 */
[----:B------:R-:W1:Y:S01]  /*0020*/  LDC R3, c[0x0][0x360] ;  /* 0x0000d800ff037b82 */ /* 0x000e620000000800 */
[----:B------:R-:W2:Y:S01]  /*0030*/  LDCU.64 UR6, c[0x0][0x358] ;  /* 0x00006b00ff0677ac */ /* 0x000ea20008000a00 */
[----:B------:R-:W1:Y:S06]  /*0040*/  S2R R0, SR_TID.X ;  /* 0x0000000000007919 */ /* 0x000e6c0000002100 */
[----:B------:R-:W0:Y:S08]  /*0050*/  S2UR UR5, SR_CTAID.Y ;  /* 0x00000000000579c3 */ /* 0x000e300000002600 */
[----:B------:R-:W0:Y:S08]  /*0060*/  LDC R5, c[0x0][0x364] ;  /* 0x0000d900ff057b82 */ /* 0x000e300000000800 */
[----:B------:R-:W1:Y:S08]  /*0070*/  S2UR UR4, SR_CTAID.X ;  /* 0x00000000000479c3 */ /* 0x000e700000002500 */
[----:B------:R-:W3:Y:S01]  /*0080*/  LDC.64 R8, c[0x0][0x388] ;  /* 0x0000e200ff087b82 */ /* 0x000ee20000000a00 */
[----:B0-----:R-:W-:-:S02]  /*0090*/  IMAD R2, R5, UR5, R2 ;  /* 0x0000000505027c24 */ /* 0x001fc4000f8e0202 */
[----:B-1----:R-:W-:-:S03]  /*00a0*/  IMAD R7, R3, UR4, R0 ;  /* 0x0000000403077c24 */ /* 0x002fc6000f8e0200 */
[----:B---3--:R-:W-:-:S04]  /*00b0*/  ISETP.GE.AND P0, PT, R2, R9, PT ;  /* 0x000000090200720c */ /* 0x008fc80003f06270 */
[----:B------:R-:W-:-:S13]  /*00c0*/  ISETP.GE.OR P0, PT, R7, R8, P0 ;  /* 0x000000080700720c */ /* 0x000fda0000706670 */
[----:B------:R-:W0:Y:S01]  /*00d0*/  @!P0 LDC.64 R4, c[0x0][0x380] ;  /* 0x0000e000ff048b82 */ /* 0x000e220000000a00 */
[----:B------:R-:W-:-:S04]  /*00e0*/  @!P0 VIADD R6, R8, 0x2 ;  /* 0x0000000208068836 */ /* 0x000fc80000000000 */
[----:B------:R-:W-:-:S04]  /*00f0*/  @!P0 IMAD R7, R2, R6, R7 ;  /* 0x0000000602078224 */ /* 0x000fc800078e0207 */
[----:B0-----:R-:W-:-:S06]  /*0100*/  @!P0 IMAD.WIDE R4, R7, 0x8, R4 ;  /* 0x0000000807048825 */ /* 0x001fcc00078e0204 */
[----:B--2---:R-:W2:Y:S01]  /*0110*/  @!P0 LDG.E.64 R4, desc[UR6][R4.64] ;  /* 0x0000000604048981 */ /* 0x004ea2000c1e1b00 */
[----:B------:R-:W0:Y:S01]  /*0120*/  S2UR UR5, SR_CgaCtaId ;  /* 0x00000000000579c3 */ /* 0x000e220000008800 */
[----:B------:R-:W-:Y:S01]  /*0130*/  UMOV UR4, 0x400 ;  /* 0x0000040000047882 */ /* 0x000fe20000000000 */
[----:B------:R-:W-:Y:S02]  /*0140*/  ISETP.GE.U32.AND P2, PT, R3, 0x2, PT ;  /* 0x000000020300780c */ /* 0x000fe40003f46070 */
[----:B------:R-:W-:Y:S01]  /*0150*/  ISETP.NE.AND P1, PT, R0, RZ, PT ;  /* 0x000000ff0000720c */ /* 0x000fe20003f25270 */
[----:B0-----:R-:W-:-:S06]  /*0160*/  ULEA UR4, UR5, UR4, 0x18 ;  /* 0x0000000405047291 */ /* 0x001fcc000f8ec0ff */
[----:B------:R-:W-:-:S05]  /*0170*/  LEA R9, R0, UR4, 0x3 ;  /* 0x0000000400097c11 */ /* 0x000fca000f8e18ff */
[----:B--2---:R0:W-:Y:S04]  /*0180*/  @!P0 STS.64 [R9], R4 ;  /* 0x0000000409008388 */ /* 0x0041e80000000a00 */
[----:B------:R0:W-:Y:S01]  /*0190*/  @P0 STS.64 [R9], RZ ;  /* 0x000000ff09000388 */ /* 0x0001e20000000a00 */
[----:B------:R-:W-:Y:S05]  /*01a0*/  @!P2 BRA `(.L_x_1) ;  /* 0x000000000048a947 */ /* 0x000fea0003800000 */
.L_x_2:
[----:B------:R-:W-:Y:S01]  /*01b0*/  BAR.SYNC.DEFER_BLOCKING 0x0 ;  /* 0x0000000000007b1d */ /* 0x000fe20000010000 */
[----:B------:R-:W-:-:S04]  /*01c0*/  SHF.R.U32.HI R2, RZ, 0x1, R3 ;  /* 0x00000001ff027819 */ /* 0x000fc80000011603 */
[----:B------:R-:W-:-:S13]  /*01d0*/  ISETP.GE.U32.AND P0, PT, R0, R2, PT ;  /* 0x000000020000720c */ /* 0x000fda0003f06070 */
[----:B------:R-:W-:Y:S01]  /*01e0*/  @!P0 IMAD R6, R2, 0x8, R9 ;  /* 0x0000000802068824 */ /* 0x000fe200078e0209 */
[----:B0-----:R-:W0:Y:S05]  /*01f0*/  @!P0 LDS.64 R4, [R9] ;  /* 0x0000000009048984 */ /* 0x001e2a0000000a00 */
[----:B------:R-:W1:Y:S01]  /*0200*/  @!P0 LDS.64 R6, [R6] ;  /* 0x0000000006068984 */ /* 0x000e620000000a00 */
[----:B0-----:R-:W-:Y:S01]  /*0210*/  @!P0 IMAD.MOV.U32 R8, RZ, RZ, R5 ;  /* 0x000000ffff088224 */ /* 0x001fe200078e0005 */
[----:B-1----:R-:W-:Y:S01]  /*0220*/  @!P0 DSETP.MAX.AND P2, P3, R4, R6, PT ;  /* 0x000000060400822a */ /* 0x002fe20003b4f000 */
[----:B------:R-:W-:Y:S02]  /*0230*/  @!P0 IMAD.MOV.U32 R11, RZ, RZ, R7 ;  /* 0x000000ffff0b8224 */ /* 0x000fe400078e0007 */
[----:B------:R-:W-:-:S03]  /*0240*/  @!P0 IMAD.MOV.U32 R5, RZ, RZ, R6 ;  /* 0x000000ffff058224 */ /* 0x000fc600078e0006 */
[----:B------:R-:W-:Y:S02]  /*0250*/  @!P0 FSEL R8, R8, R11, P2 ;  /* 0x0000000b08088208 */ /* 0x000fe40001000000 */
[----:B------:R-:W-:Y:S02]  /*0260*/  @!P0 LOP3.LUT R11, R11, 0x80000, RZ, 0xfc, !PT ;  /* 0x000800000b0b8812 */ /* 0x000fe400078efcff */
[----:B------:R-:W-:Y:S02]  /*0270*/  @!P0 SEL R4, R4, R5, P2 ;  /* 0x0000000504048207 */ /* 0x000fe40001000000 */
[----:B------:R-:W-:-:S05]  /*0280*/  @!P0 SEL R5, R11, R8, P3 ;  /* 0x000000080b058207 */ /* 0x000fca0001800000 */
[----:B------:R1:W-:Y:S01]  /*0290*/  @!P0 STS.64 [R9], R4 ;  /* 0x0000000409008388 */ /* 0x0003e20000000a00 */
[----:B------:R-:W-:Y:S01]  /*02a0*/  ISETP.GT.U32.AND P0, PT, R3, 0x3, PT ;  /* 0x000000030300780c */ /* 0x000fe20003f04070 */
[----:B------:R-:W-:-:S12]  /*02b0*/  IMAD.MOV.U32 R3, RZ, RZ, R2 ;  /* 0x000000ffff037224 */ /* 0x000fd800078e0002 */
[----:B-1----:R-:W-:Y:S05]  /*02c0*/  @P0 BRA `(.L_x_2) ;  /* 0xfffffffc00b80947 */ /* 0x002fea000383ffff */
.L_x_1:
[----:B------:R-:W-:Y:S05]  /*02d0*/  @P1 EXIT ;  /* 0x000000000000194d */ /* 0x000fea0003800000 */
[----:B------:R-:W1:Y:S01]  /*02e0*/  S2UR UR5, SR_CgaCtaId ;  /* 0x00000000000579c3 */ /* 0x000e620000008800 */
[----:B------:R-:W-:-:S07]  /*02f0*/  UMOV UR4, 0x400 ;  /* 0x0000040000047882 */ /* 0x000fce0000000000 */
[----:B0-----:R-:W0:Y:S01]  /*0300*/  LDC.64 R4, c[0x0][0x390] ;  /* 0x0000e400ff047b82 */ /* 0x001e220000000a00 */
[----:B-1----:R-:W-:-:S09]  /*0310*/  ULEA UR4, UR5, UR4, 0x18 ;  /* 0x0000000405047291 */ /* 0x002fd2000f8ec0ff */
[----:B------:R-:W0:Y:S04]  /*0320*/  LDS.64 R2, [UR4] ;  /* 0x00000004ff027984 */ /* 0x000e280008000a00 */
[----:B0-----:R-:W-:Y:S01]  /*0330*/  STG.E.64 desc[UR6][R4.64], R2 ;  /* 0x0000000204007986 */ /* 0x001fe2000c101b06 */
[----:B------:R-:W-:Y:S05]  /*0340*/  EXIT ;  /* 0x000000000000794d */ /* 0x000fea0003800000 */
.L_x_3:
        /* <DEDUP_REMOVED lines=11> */
.L_x_7:


//--------------------- .text._Z14my_copy_kernelPdS_ii --------------------------
	.section	.text._Z14my_copy_kernelPdS_ii,"ax",@progbits
	.align	128
        .global         _Z14my_copy_kernelPdS_ii
        .type           _Z14my_copy_kernelPdS_ii,@function
        .size           _Z14my_copy_kernelPdS_ii,(.L_x_8 - _Z14my_copy_kernelPdS_ii)
        .other          _Z14my_copy_kernelPdS_ii,@"STO_CUDA_ENTRY STV_DEFAULT"
_Z14my_copy_kernelPdS_ii:
.text._Z14my_copy_kernelPdS_ii:
[----:B------:R-:W-:Y:S01]  /*0000*/  LDC R1, c[0x0][0x37c] ;  /* 0x0000df00ff017b82 */ /* 0x000fe20000000800 */
[----:B------:R-:W0:Y:S07]  /*0010*/  S2R R0, SR_TID.X ;  /* 0x0000000000007919 */ /* 0x000e2e0000002100 */
[----:B------:R-:W0:Y:S01]  /*0020*/  S2UR UR4, SR_CTAID.X ;  /* 0x00000000000479c3 */ /* 0x000e220000002500 */
[----:B------:R-:W1:Y:S01]  /*0030*/  LDCU.64 UR8, c[0x0][0x390] ;  /* 0x00007200ff0877ac */ /* 0x000e620008000a00 */
[----:B------:R-:W2:Y:S06]  /*0040*/  S2R R5, SR_TID.Y ;  /* 0x0000000000057919 */ /* 0x000eac0000002200 */
[----:B------:R-:W0:Y:S08]  /*0050*/  LDC R3, c[0x0][0x360] ;  /* 0x0000d800ff037b82 */ /* 0x000e300000000800 */
[----:B------:R-:W2:Y:S08]  /*0060*/  S2UR UR5, SR_CTAID.Y ;  /* 0x00000000000579c3 */ /* 0x000eb00000002600 */
[----:B------:R-:W2:Y:S01]  /*0070*/  LDC R2, c[0x0][0x364] ;  /* 0x0000d900ff027b82 */ /* 0x000ea20000000800 */
[----:B0-----:R-:W-:-:S05]  /*0080*/  IMAD R0, R3, UR4, R0 ;  /* 0x0000000403007c24 */ /* 0x001fca000f8e0200 */
[----:B-1----:R-:W-:-:S04]  /*0090*/  ISETP.GT.AND P0, PT, R0, UR8, PT ;  /* 0x0000000800007c0c */ /* 0x002fc8000bf04270 */
[----:B------:R-:W-:Y:S01]  /*00a0*/  ISETP.LT.OR P0, PT, R0, 0x1, P0 ;  /* 0x000000010000780c */ /* 0x000fe20000701670 */
[----:B--2---:R-:W-:-:S05]  /*00b0*/  IMAD R5, R2, UR5, R5 ;  /* 0x0000000502057c24 */ /* 0x004fca000f8e0205 */
[----:B------:R-:W-:-:S04]  /*00c0*/  ISETP.EQ.OR P0, PT, R5, RZ, P0 ;  /* 0x000000ff0500720c */ /* 0x000fc80000702670 */
[----:B------:R-:W-:-:S13]  /*00d0*/  ISETP.GT.OR P0, PT, R5, UR9, P0 ;  /* 0x0000000905007c0c */ /* 0x000fda0008704670 */
[----:B------:R-:W-:Y:S05]  /*00e0*/  @P0 EXIT ;  /* 0x000000000000094d */ /* 0x000fea0003800000 */
[----:B------:R-:W0:Y:S01]  /*00f0*/  LDC.64 R2, c[0x0][0x388] ;  /* 0x0000e200ff027b82 */ /* 0x000e220000000a00 */
[----:B------:R-:W1:Y:S01]  /*0100*/  LDCU.64 UR6, c[0x0][0x358] ;  /* 0x00006b00ff0677ac */ /* 0x000e620008000a00 */
[----:B------:R-:W-:-:S06]  /*0110*/  UIADD3 UR4, UPT, UPT, UR8, 0x2, URZ ;  /* 0x0000000208047890 */ /* 0x000fcc000fffe0ff */
[----:B------:R-:W-:Y:S02]  /*0120*/  IMAD R7, R5, UR4, R0 ;  /* 0x0000000405077c24 */ /* 0x000fe4000f8e0200 */
[----:B------:R-:W2:Y:S02]  /*0130*/  LDC.64 R4, c[0x0][0x380] ;  /* 0x0000e000ff047b82 */ /* 0x000ea40000000a00 */
[----:B0-----:R-:W-:-:S06]  /*0140*/  IMAD.WIDE R2, R7, 0x8, R2 ;  /* 0x0000000807027825 */ /* 0x001fcc00078e0202 */
[----:B-1----:R-:W3:Y:S01]  /*0150*/  LDG.E.64 R2, desc[UR6][R2.64] ;  /* 0x0000000602027981 */ /* 0x002ee2000c1e1b00 */
[----:B--2---:R-:W-:-:S05]  /*0160*/  IMAD.WIDE R4, R7, 0x8, R4 ;  /* 0x0000000807047825 */ /* 0x004fca00078e0204 */
[----:B---3--:R-:W-:Y:S01]  /*0170*/  STG.E.64 desc[UR6][R4.64], R2 ;  /* 0x0000000204007986 */ /* 0x008fe2000c101b06 */
[----:B------:R-:W-:Y:S05]  /*0180*/  EXIT ;  /* 0x000000000000794d */ /* 0x000fea0003800000 */
.L_x_4:
        /* <DEDUP_REMOVED lines=15> */
.L_x_8:


//--------------------- .text._Z17my_stencil_kernelPdS_iiS_ --------------------------
	.section	.text._Z17my_stencil_kernelPdS_iiS_,"ax",@progbits
	.align	128
        .global         _Z17my_stencil_kernelPdS_iiS_
        .type           _Z17my_stencil_kernelPdS_iiS_,@function
        .size           _Z17my_stencil_kernelPdS_iiS_,(.L_x_9 - _Z17my_stencil_kernelPdS_iiS_)
        .other          _Z17my_stencil_kernelPdS_iiS_,@"STO_CUDA_ENTRY STV_DEFAULT"
_Z17my_stencil_kernelPdS_iiS_:
.text._Z17my_stencil_kernelPdS_iiS_:
[----:B------:R-:W-:Y:S01]  /*0000*/  LDC R1, c[0x0][0x37c] ;  /* 0x0000df00ff017b82 */ /* 0x000fe20000000800 */
[----:B------:R-:W0:Y:S07]  /*0010*/  S2R R5, SR_TID.X ;  /* 0x0000000000057919 */ /* 0x000e2e0000002100 */
[----:B------:R-:W0:Y:S01]  /*0020*/  S2UR UR4, SR_CTAID.X ;  /* 0x00000000000479c3 */ /* 0x000e220000002500 */
[----:B------:R-:W1:Y:S07]  /*0030*/  S2R R2, SR_TID.Y ;  /* 0x0000000000027919 */ /* 0x000e6e0000002200 */
[----:B------:R-:W0:Y:S08]  /*0040*/  LDC R0, c[0x0][0x360] ;  /* 0x0000d800ff007b82 */ /* 0x000e300000000800 */
[----:B------:R-:W2:Y:S08]  /*0050*/  LDC.64 R6, c[0x0][0x390] ;  /* 0x0000e400ff067b82 */ /* 0x000eb00000000a00 */
[----:B------:R-:W1:Y:S08]  /*0060*/  S2UR UR5, SR_CTAID.Y ;  /* 0x00000000000579c3 */ /* 0x000e700000002600 */
[----:B------:R-:W1:Y:S01]  /*0070*/  LDC R3, c[0x0][0x364] ;  /* 0x0000d900ff037b82 */ /* 0x000e620000000800 */
[----:B0-----:R-:W-:-:S05]  /*0080*/  IMAD R5, R0, UR4, R5 ;  /* 0x0000000400057c24 */ /* 0x001fca000f8e0205 */
[----:B--2---:R-:W-:-:S04]  /*0090*/  ISETP.GT.AND P0, PT, R5, R6, PT ;  /* 0x000000060500720c */ /* 0x004fc80003f04270 */
[----:B------:R-:W-:Y:S01]  /*00a0*/  ISETP.LT.OR P0, PT, R5, 0x1, P0 ;  /* 0x000000010500780c */ /* 0x000fe20000701670 */
[----:B-1----:R-:W-:-:S05]  /*00b0*/  IMAD R2, R3, UR5, R2 ;  /* 0x0000000503027c24 */ /* 0x002fca000f8e0202 */
[----:B------:R-:W-:-:S04]  /*00c0*/  ISETP.EQ.OR P0, PT, R2, RZ, P0 ;  /* 0x000000ff0200720c */ /* 0x000fc80000702670 */
[----:B------:R-:W-:-:S13]  /*00d0*/  ISETP.GT.OR P0, PT, R2, R7, P0 ;  /* 0x000000070200720c */ /* 0x000fda0000704670 */
[----:B------:R-:W-:Y:S05]  /*00e0*/  @P0 EXIT ;  /* 0x000000000000094d */ /* 0x000fea0003800000 */
[----:B------:R-:W0:Y:S01]  /*00f0*/  LDC.64 R8, c[0x0][0x380] ;  /* 0x0000e000ff087b82 */ /* 0x000e220000000a00 */
[----:B------:R-:W1:Y:S01]  /*0100*/  LDCU.64 UR4, c[0x0][0x358] ;  /* 0x00006b00ff0477ac */ /* 0x000e620008000a00 */
[----:B------:R-:W-:-:S05]  /*0110*/  IADD3 R11, PT, PT, R6, 0x2, RZ ;  /* 0x00000002060b7810 */ /* 0x000fca0007ffe0ff */
[CC--:B------:R-:W-:Y:S02]  /*0120*/  IMAD R0, R2.reuse, R11.reuse, R5 ;  /* 0x0000000b02007224 */ /* 0x0c0fe400078e0205 */
[----:B------:R-:W-:-:S05]  /*0130*/  IMAD R4, R2, R11, -R11 ;  /* 0x0000000b02047224 */ /* 0x000fca00078e0a0b */
[----:B------:R-:W-:Y:S01]  /*0140*/  IADD3 R13, PT, PT, R5, R4, RZ ;  /* 0x00000004050d7210 */ /* 0x000fe20007ffe0ff */
[----:B0-----:R-:W-:-:S05]  /*0150*/  IMAD.WIDE R2, R0, 0x8, R8 ;  /* 0x0000000800027825 */ /* 0x001fca00078e0208 */
[----:B-1----:R-:W2:Y:S01]  /*0160*/  LDG.E.64 R4, desc[UR4][R2.64+0x8] ;  /* 0x0000080402047981 */ /* 0x002ea2000c1e1b00 */
[----:B------:R-:W-:Y:S02]  /*0170*/  IMAD.WIDE R8, R13, 0x8, R8 ;  /* 0x000000080d087825 */ /* 0x000fe400078e0208 */
[----:B------:R-:W0:Y:S01]  /*0180*/  LDC.64 R12, c[0x0][0x398] ;  /* 0x0000e600ff0c7b82 */ /* 0x000e220000000a00 */
[----:B------:R-:W2:Y:S01]  /*0190*/  LDG.E.64 R6, desc[UR4][R2.64+-0x8] ;  /* 0xfffff80402067981 */ /* 0x000ea2000c1e1b00 */
[----:B------:R-:W-:-:S03]  /*01a0*/  IMAD.WIDE R10, R11, 0x8, R2 ;  /* 0x000000080b0a7825 */ /* 0x000fc600078e0202 */
[----:B------:R-:W3:Y:S04]  /*01b0*/  LDG.E.64 R8, desc[UR4][R8.64] ;  /* 0x0000000408087981 */ /* 0x000ee8000c1e1b00 */
[----:B------:R-:W4:Y:S01]  /*01c0*/  LDG.E.64 R10, desc[UR4][R10.64] ;  /* 0x000000040a0a7981 */ /* 0x000f22000c1e1b00 */
[----:B--2---:R-:W-:Y:S01]  /*01d0*/  DADD R4, R4, R6 ;  /* 0x0000000004047229 */ /* 0x004fe20000000006 */
[----:B------:R-:W1:Y:S07]  /*01e0*/  LDC.64 R6, c[0x0][0x388] ;  /* 0x0000e200ff067b82 */ /* 0x000e6e0000000a00 */
[----:B---3--:R-:W-:-:S08]  /*01f0*/  DADD R4, R4, R8 ;  /* 0x0000000004047229 */ /* 0x008fd00000000008 */
[----:B----4-:R-:W-:-:S08]  /*0200*/  DADD R4, R4, R10 ;  /* 0x0000000004047229 */ /* 0x010fd0000000000a */
[----:B------:R-:W-:Y:S01]  /*0210*/  DMUL R4, R4, 0.25 ;  /* 0x3fd0000004047828 */ /* 0x000fe20000000000 */
[----:B-1----:R-:W-:-:S06]  /*0220*/  IMAD.WIDE R6, R0, 0x8, R6 ;  /* 0x0000000800067825 */ /* 0x002fcc00078e0206 */
[----:B------:R-:W-:Y:S04]  /*0230*/  STG.E.64 desc[UR4][R6.64], R4 ;  /* 0x0000000406007986 */ /* 0x000fe8000c101b04 */
[----:B------:R-:W2:Y:S02]  /*0240*/  LDG.E.64 R2, desc[UR4][R2.64] ;  /* 0x0000000402027981 */ /* 0x000ea4000c1e1b00 */
[----:B--2---:R-:W-:-:S08]  /*0250*/  DADD R8, R4, -R2 ;  /* 0x0000000004087229 */ /* 0x004fd00000000802 */
[----:B------:R-:W-:Y:S01]  /*0260*/  DADD R10, -RZ, |R8| ;  /* 0x00000000ff0a7229 */ /* 0x000fe20000000508 */
[----:B0-----:R-:W-:-:S06]  /*0270*/  IMAD.WIDE R8, R0, 0x8, R12 ;  /* 0x0000000800087825 */ /* 0x001fcc00078e020c */
[----:B------:R-:W-:Y:S01]  /*0280*/  STG.E.64 desc[UR4][R8.64], R10 ;  /* 0x0000000a08007986 */ /* 0x000fe2000c101b04 */
[----:B------:R-:W-:Y:S05]  /*0290*/  EXIT ;  /* 0x000000000000794d */ /* 0x000fea0003800000 */
.L_x_5:
        /* <DEDUP_REMOVED lines=14> */
.L_x_9:


//--------------------- .nv.shared._ZN3cub18CUB_300001_SM_10006detail11EmptyKernelIvEEvv --------------------------
	.section	.nv.shared._ZN3cub18CUB_300001_SM_10006detail11EmptyKernelIvEEvv,"aw",@nobits
	.sectionflags	@""
	.align	16
	.zero		1024


//--------------------- .nv.shared.reserved.0     --------------------------
	.section	.nv.shared.reserved.0,"aw",@nobits
	.weak		__nv_reservedSMEM_offset_0_alias
	.size		__nv_reservedSMEM_offset_0_alias, 0, 64
	.other		__nv_reservedSMEM_offset_0_alias,@"STO_CUDA_RESERVED_SHARED STV_DEFAULT"
__nv_reservedSMEM_offset_0_alias:
	.zero		0
	.zero		64


//--------------------- .nv.global                --------------------------
	.section	.nv.global,"aw",@nobits
.nv.global:
	.type		_ZN34_INTERNAL_3f874121_4_k_cu_ff0ff82d6thrust24THRUST_300001_SM_1000_NS3seqE,@object
	.size		_ZN34_INTERNAL_3f874121_4_k_cu_ff0ff82d6thrust24THRUST_300001_SM_1000_NS3seqE,(_ZN34_INTERNAL_3f874121_4_k_cu_ff0ff82d4cuda3std3__48in_placeE - _ZN34_INTERNAL_3f874121_4_k_cu_ff0ff82d6thrust24THRUST_300001_SM_1000_NS3seqE)
_ZN34_INTERNAL_3f874121_4_k_cu_ff0ff82d6thrust24THRUST_300001_SM_1000_NS3seqE:
	.zero		1
	.type		_ZN34_INTERNAL_3f874121_4_k_cu_ff0ff82d4cuda3std3__48in_placeE,@object
	.size		_ZN34_INTERNAL_3f874121_4_k_cu_ff0ff82d4cuda3std3__48in_placeE,(_ZN34_INTERNAL_3f874121_4_k_cu_ff0ff82d4cuda3std6ranges3__45__cpo4sizeE - _ZN34_INTERNAL_3f874121_4_k_cu_ff0ff82d4cuda3std3__48in_placeE)
_ZN34_INTERNAL_3f874121_4_k_cu_ff0ff82d4cuda3std3__48in_placeE:
	.zero		1
	.type		_ZN34_INTERNAL_3f874121_4_k_cu_ff0ff82d4cuda3std6ranges3__45__cpo4sizeE,@object
	.size		_ZN34_INTERNAL_3f874121_4_k_cu_ff0ff82d4cuda3std6ranges3__45__cpo4sizeE,(_ZN34_INTERNAL_3f874121_4_k_cu_ff0ff82d6thrust24THRUST_300001_SM_1000_NS12placeholders2_3E - _ZN34_INTERNAL_3f874121_4_k_cu_ff0ff82d4cuda3std6ranges3__45__cpo4sizeE)
_ZN34_INTERNAL_3f874121_4_k_cu_ff0ff82d4cuda3std6ranges3__45__cpo4sizeE:
	.zero		1
	.type		_ZN34_INTERNAL_3f874121_4_k_cu_ff0ff82d6thrust24THRUST_300001_SM_1000_NS12placeholders2_3E,@object
	.size		_ZN34_INTERNAL_3f874121_4_k_cu_ff0ff82d6thrust24THRUST_300001_SM_1000_NS12placeholders2_3E,(_ZN34_INTERNAL_3f874121_4_k_cu_ff0ff82d4cuda3std3__45__cpo6cbeginE - _ZN34_INTERNAL_3f874121_4_k_cu_ff0ff82d6thrust24THRUST_300001_SM_1000_NS12placeholders2_3E)
_ZN34_INTERNAL_3f874121_4_k_cu_ff0ff82d6thrust24THRUST_300001_SM_1000_NS12placeholders2_3E:
	.zero		1
	.type		_ZN34_INTERNAL_3f874121_4_k_cu_ff0ff82d4cuda3std3__45__cpo6cbeginE,@object
	.size		_ZN34_INTERNAL_3f874121_4_k_cu_ff0ff82d4cuda3std3__45__cpo6cbeginE,(_ZN34_INTERNAL_3f874121_4_k_cu_ff0ff82d4cuda3std6ranges3__45__cpo6cbeginE - _ZN34_INTERNAL_3f874121_4_k_cu_ff0ff82d4cuda3std3__45__cpo6cbeginE)
_ZN34_INTERNAL_3f874121_4_k_cu_ff0ff82d4cuda3std3__45__cpo6cbeginE:
	.zero		1
	.type		_ZN34_INTERNAL_3f874121_4_k_cu_ff0ff82d4cuda3std6ranges3__45__cpo6cbeginE,@object
	.size		_ZN34_INTERNAL_3f874121_4_k_cu_ff0ff82d4cuda3std6ranges3__45__cpo6cbeginE,(_ZN34_INTERNAL_3f874121_4_k_cu_ff0ff82d6thrust24THRUST_300001_SM_1000_NS12placeholders2_7E - _ZN34_INTERNAL_3f874121_4_k_cu_ff0ff82d4cuda3std6ranges3__45__cpo6cbeginE)
_ZN34_INTERNAL_3f874121_4_k_cu_ff0ff82d4cuda3std6ranges3__45__cpo6cbeginE:
	.zero		1
	.type		_ZN34_INTERNAL_3f874121_4_k_cu_ff0ff82d6thrust24THRUST_300001_SM_1000_NS12placeholders2_7E,@object
	.size		_ZN34_INTERNAL_3f874121_4_k_cu_ff0ff82d6thrust24THRUST_300001_SM_1000_NS12placeholders2_7E,(_ZN34_INTERNAL_3f874121_4_k_cu_ff0ff82d4cuda3std3__45__cpo7crbeginE - _ZN34_INTERNAL_3f874121_4_k_cu_ff0ff82d6thrust24THRUST_300001_SM_1000_NS12placeholders2_7E)
_ZN34_INTERNAL_3f874121_4_k_cu_ff0ff82d6thrust24THRUST_300001_SM_1000_NS12placeholders2_7E:
	.zero		1
	.type		_ZN34_INTERNAL_3f874121_4_k_cu_ff0ff82d4cuda3std3__45__cpo7crbeginE,@object
	.size		_ZN34_INTERNAL_3f874121_4_k_cu_ff0ff82d4cuda3std3__45__cpo7crbeginE,(_ZN34_INTERNAL_3f874121_4_k_cu_ff0ff82d4cuda3std6ranges3__45__cpo4nextE - _ZN34_INTERNAL_3f874121_4_k_cu_ff0ff82d4cuda3std3__45__cpo7crbeginE)
_ZN34_INTERNAL_3f874121_4_k_cu_ff0ff82d4cuda3std3__45__cpo7crbeginE:
	.zero		1
	.type		_ZN34_INTERNAL_3f874121_4_k_cu_ff0ff82d4cuda3std6ranges3__45__cpo4nextE,@object
	.size		_ZN34_INTERNAL_3f874121_4_k_cu_ff0ff82d4cuda3std6ranges3__45__cpo4nextE,(_ZN34_INTERNAL_3f874121_4_k_cu_ff0ff82d4cuda3std6ranges3__45__cpo4swapE - _ZN34_INTERNAL_3f874121_4_k_cu_ff0ff82d4cuda3std6ranges3__45__cpo4nextE)
_ZN34_INTERNAL_3f874121_4_k_cu_ff0ff82d4cuda3std6ranges3__45__cpo4nextE:
	.zero		1
	.type		_ZN34_INTERNAL_3f874121_4_k_cu_ff0ff82d4cuda3std6ranges3__45__cpo4swapE,@object
	.size		_ZN34_INTERNAL_3f874121_4_k_cu_ff0ff82d4cuda3std6ranges3__45__cpo4swapE,(_ZN34_INTERNAL_3f874121_4_k_cu_ff0ff82d6thrust24THRUST_300001_SM_1000_NS8cuda_cub10par_nosyncE - _ZN34_INTERNAL_3f874121_4_k_cu_ff0ff82d4cuda3std6ranges3__45__cpo4swapE)
_ZN34_INTERNAL_3f874121_4_k_cu_ff0ff82d4cuda3std6ranges3__45__cpo4swapE:
	.zero		1
	.type		_ZN34_INTERNAL_3f874121_4_k_cu_ff0ff82d6thrust24THRUST_300001_SM_1000_NS8cuda_cub10par_nosyncE,@object
	.size		_ZN34_INTERNAL_3f874121_4_k_cu_ff0ff82d6thrust24THRUST_300001_SM_1000_NS8cuda_cub10par_nosyncE,(_ZN34_INTERNAL_3f874121_4_k_cu_ff0ff82d6thrust24THRUST_300001_SM_1000_NS12placeholders2_9E - _ZN34_INTERNAL_3f874121_4_k_cu_ff0ff82d6thrust24THRUST_300001_SM_1000_NS8cuda_cub10par_nosyncE)
_ZN34_INTERNAL_3f874121_4_k_cu_ff0ff82d6thrust24THRUST_300001_SM_1000_NS8cuda_cub10par_nosyncE:
	.zero		1
	.type		_ZN34_INTERNAL_3f874121_4_k_cu_ff0ff82d6thrust24THRUST_300001_SM_1000_NS12placeholders2_9E,@object
	.size		_ZN34_INTERNAL_3f874121_4_k_cu_ff0ff82d6thrust24THRUST_300001_SM_1000_NS12placeholders2_9E,(_ZN34_INTERNAL_3f874121_4_k_cu_ff0ff82d4cuda3std3__436_GLOBAL__N__3f874121_4_k_cu_ff0ff82d6ignoreE - _ZN34_INTERNAL_3f874121_4_k_cu_ff0ff82d6thrust24THRUST_300001_SM_1000_NS12placeholders2_9E)
_ZN34_INTERNAL_3f874121_4_k_cu_ff0ff82d6thrust24THRUST_300001_SM_1000_NS12placeholders2_9E:
	.zero		1
	.type		_ZN34_INTERNAL_3f874121_4_k_cu_ff0ff82d4cuda3std3__436_GLOBAL__N__3f874121_4_k_cu_ff0ff82d6ignoreE,@object
	.size		_ZN34_INTERNAL_3f874121_4_k_cu_ff0ff82d4cuda3std3__436_GLOBAL__N__3f874121_4_k_cu_ff0ff82d6ignoreE,(_ZN34_INTERNAL_3f874121_4_k_cu_ff0ff82d4cuda3std6ranges3__45__cpo4dataE - _ZN34_INTERNAL_3f874121_4_k_cu_ff0ff82d4cuda3std3__436_GLOBAL__N__3f874121_4_k_cu_ff0ff82d6ignoreE)
_ZN34_INTERNAL_3f874121_4_k_cu_ff0ff82d4cuda3std3__436_GLOBAL__N__3f874121_4_k_cu_ff0ff82d6ignoreE:
	.zero		1
	.type		_ZN34_INTERNAL_3f874121_4_k_cu_ff0ff82d4cuda3std6ranges3__45__cpo4dataE,@object
	.size		_ZN34_INTERNAL_3f874121_4_k_cu_ff0ff82d4cuda3std6ranges3__45__cpo4dataE,(_ZN34_INTERNAL_3f874121_4_k_cu_ff0ff82d6thrust24THRUST_300001_SM_1000_NS12placeholders2_1E - _ZN34_INTERNAL_3f874121_4_k_cu_ff0ff82d4cuda3std6ranges3__45__cpo4dataE)
_ZN34_INTERNAL_3f874121_4_k_cu_ff0ff82d4cuda3std6ranges3__45__cpo4dataE:
	.zero		1
	.type		_ZN34_INTERNAL_3f874121_4_k_cu_ff0ff82d6thrust24THRUST_300001_SM_1000_NS12placeholders2_1E,@object
	.size		_ZN34_INTERNAL_3f874121_4_k_cu_ff0ff82d6thrust24THRUST_300001_SM_1000_NS12placeholders2_1E,(_ZN34_INTERNAL_3f874121_4_k_cu_ff0ff82d4cuda3std3__45__cpo5beginE - _ZN34_INTERNAL_3f874121_4_k_cu_ff0ff82d6thrust24THRUST_300001_SM_1000_NS12placeholders2_1E)
_ZN34_INTERNAL_3f874121_4_k_cu_ff0ff82d6thrust24THRUST_300001_SM_1000_NS12placeholders2_1E:
	.zero		1
	.type		_ZN34_INTERNAL_3f874121_4_k_cu_ff0ff82d4cuda3std3__45__cpo5beginE,@object
	.size		_ZN34_INTERNAL_3f874121_4_k_cu_ff0ff82d4cuda3std3__45__cpo5beginE,(_ZN34_INTERNAL_3f874121_4_k_cu_ff0ff82d4cuda3std6ranges3__45__cpo5beginE - _ZN34_INTERNAL_3f874121_4_k_cu_ff0ff82d4cuda3std3__45__cpo5beginE)
_ZN34_INTERNAL_3f874121_4_k_cu_ff0ff82d4cuda3std3__45__cpo5beginE:
	.zero		1
	.type		_ZN34_INTERNAL_3f874121_4_k_cu_ff0ff82d4cuda3std6ranges3__45__cpo5beginE,@object
	.size		_ZN34_INTERNAL_3f874121_4_k_cu_ff0ff82d4cuda3std6ranges3__45__cpo5beginE,(_ZN34_INTERNAL_3f874121_4_k_cu_ff0ff82d6thrust24THRUST_300001_SM_1000_NS12placeholders2_5E - _ZN34_INTERNAL_3f874121_4_k_cu_ff0ff82d4cuda3std6ranges3__45__cpo5beginE)
_ZN34_INTERNAL_3f874121_4_k_cu_ff0ff82d4cuda3std6ranges3__45__cpo5beginE:
	.zero		1
	.type		_ZN34_INTERNAL_3f874121_4_k_cu_ff0ff82d6thrust24THRUST_300001_SM_1000_NS12placeholders2_5E,@object
	.size		_ZN34_INTERNAL_3f874121_4_k_cu_ff0ff82d6thrust24THRUST_300001_SM_1000_NS12placeholders2_5E,(_ZN34_INTERNAL_3f874121_4_k_cu_ff0ff82d4cuda3std3__45__cpo6rbeginE - _ZN34_INTERNAL_3f874121_4_k_cu_ff0ff82d6thrust24THRUST_300001_SM_1000_NS12placeholders2_5E)
_ZN34_INTERNAL_3f874121_4_k_cu_ff0ff82d6thrust24THRUST_300001_SM_1000_NS12placeholders2_5E:
	.zero		1
	.type		_ZN34_INTERNAL_3f874121_4_k_cu_ff0ff82d4cuda3std3__45__cpo6rbeginE,@object
	.size		_ZN34_INTERNAL_3f874121_4_k_cu_ff0ff82d4cuda3std3__45__cpo6rbeginE,(_ZN34_INTERNAL_3f874121_4_k_cu_ff0ff82d4cuda3std6ranges3__45__cpo7advanceE - _ZN34_INTERNAL_3f874121_4_k_cu_ff0ff82d4cuda3std3__45__cpo6rbeginE)
_ZN34_INTERNAL_3f874121_4_k_cu_ff0ff82d4cuda3std3__45__cpo6rbeginE:
	.zero		1
	.type		_ZN34_INTERNAL_3f874121_4_k_cu_ff0ff82d4cuda3std6ranges3__45__cpo7advanceE,@object
	.size		_ZN34_INTERNAL_3f874121_4_k_cu_ff0ff82d4cuda3std6ranges3__45__cpo7advanceE,(_ZN34_INTERNAL_3f874121_4_k_cu_ff0ff82d4cuda3std3__47nulloptE - _ZN34_INTERNAL_3f874121_4_k_cu_ff0ff82d4cuda3std6ranges3__45__cpo7advanceE)
_ZN34_INTERNAL_3f874121_4_k_cu_ff0ff82d4cuda3std6ranges3__45__cpo7advanceE:
	.zero		1
	.type		_ZN34_INTERNAL_3f874121_4_k_cu_ff0ff82d4cuda3std3__47nulloptE,@object
	.size		_ZN34_INTERNAL_3f874121_4_k_cu_ff0ff82d4cuda3std3__47nulloptE,(_ZN34_INTERNAL_3f874121_4_k_cu_ff0ff82d4cuda3std6ranges3__45__cpo8distanceE - _ZN34_INTERNAL_3f874121_4_k_cu_ff0ff82d4cuda3std3__47nulloptE)
_ZN34_INTERNAL_3f874121_4_k_cu_ff0ff82d4cuda3std3__47nulloptE:
	.zero		1
	.type		_ZN34_INTERNAL_3f874121_4_k_cu_ff0ff82d4cuda3std6ranges3__45__cpo8distanceE,@object
	.size		_ZN34_INTERNAL_3f874121_4_k_cu_ff0ff82d4cuda3std6ranges3__45__cpo8distanceE,(_ZN34_INTERNAL_3f874121_4_k_cu_ff0ff82d6thrust24THRUST_300001_SM_1000_NS12placeholders3_10E - _ZN34_INTERNAL_3f874121_4_k_cu_ff0ff82d4cuda3std6ranges3__45__cpo8distanceE)
_ZN34_INTERNAL_3f874121_4_k_cu_ff0ff82d4cuda3std6ranges3__45__cpo8distanceE:
	.zero		1
	.type		_ZN34_INTERNAL_3f874121_4_k_cu_ff0ff82d6thrust24THRUST_300001_SM_1000_NS12placeholders3_10E,@object
	.size		_ZN34_INTERNAL_3f874121_4_k_cu_ff0ff82d6thrust24THRUST_300001_SM_1000_NS12placeholders3_10E,(_ZN34_INTERNAL_3f874121_4_k_cu_ff0ff82d4cuda3std3__419piecewise_constructE - _ZN34_INTERNAL_3f874121_4_k_cu_ff0ff82d6thrust24THRUST_300001_SM_1000_NS12placeholders3_10E)
_ZN34_INTERNAL_3f874121_4_k_cu_ff0ff82d6thrust24THRUST_300001_SM_1000_NS12placeholders3_10E:
	.zero		1
	.type		_ZN34_INTERNAL_3f874121_4_k_cu_ff0ff82d4cuda3std3__419piecewise_constructE,@object
	.size		_ZN34_INTERNAL_3f874121_4_k_cu_ff0ff82d4cuda3std3__419piecewise_constructE,(_ZN34_INTERNAL_3f874121_4_k_cu_ff0ff82d4cuda3std6ranges3__45__cpo5cdataE - _ZN34_INTERNAL_3f874121_4_k_cu_ff0ff82d4cuda3std3__419piecewise_constructE)
_ZN34_INTERNAL_3f874121_4_k_cu_ff0ff82d4cuda3std3__419piecewise_constructE:
	.zero		1
	.type		_ZN34_INTERNAL_3f874121_4_k_cu_ff0ff82d4cuda3std6ranges3__45__cpo5cdataE,@object
	.size		_ZN34_INTERNAL_3f874121_4_k_cu_ff0ff82d4cuda3std6ranges3__45__cpo5cdataE,(_ZN34_INTERNAL_3f874121_4_k_cu_ff0ff82d6thrust24THRUST_300001_SM_1000_NS12placeholders2_2E - _ZN34_INTERNAL_3f874121_4_k_cu_ff0ff82d4cuda3std6ranges3__45__cpo5cdataE)
_ZN34_INTERNAL_3f874121_4_k_cu_ff0ff82d4cuda3std6ranges3__45__cpo5cdataE:
	.zero		1
	.type		_ZN34_INTERNAL_3f874121_4_k_cu_ff0ff82d6thrust24THRUST_300001_SM_1000_NS12placeholders2_2E,@object
	.size		_ZN34_INTERNAL_3f874121_4_k_cu_ff0ff82d6thrust24THRUST_300001_SM_1000_NS12placeholders2_2E,(_ZN34_INTERNAL_3f874121_4_k_cu_ff0ff82d4cuda3std3__45__cpo3endE - _ZN34_INTERNAL_3f874121_4_k_cu_ff0ff82d6thrust24THRUST_300001_SM_1000_NS12placeholders2_2E)
_ZN34_INTERNAL_3f874121_4_k_cu_ff0ff82d6thrust24THRUST_300001_SM_1000_NS12placeholders2_2E:
	.zero		1
	.type		_ZN34_INTERNAL_3f874121_4_k_cu_ff0ff82d4cuda3std3__45__cpo3endE,@object
	.size		_ZN34_INTERNAL_3f874121_4_k_cu_ff0ff82d4cuda3std3__45__cpo3endE,(_ZN34_INTERNAL_3f874121_4_k_cu_ff0ff82d4cuda3std6ranges3__45__cpo3endE - _ZN34_INTERNAL_3f874121_4_k_cu_ff0ff82d4cuda3std3__45__cpo3endE)
_ZN34_INTERNAL_3f874121_4_k_cu_ff0ff82d4cuda3std3__45__cpo3endE:
	.zero		1
	.type		_ZN34_INTERNAL_3f874121_4_k_cu_ff0ff82d4cuda3std6ranges3__45__cpo3endE,@object
	.size		_ZN34_INTERNAL_3f874121_4_k_cu_ff0ff82d4cuda3std6ranges3__45__cpo3endE,(_ZN34_INTERNAL_3f874121_4_k_cu_ff0ff82d6thrust24THRUST_300001_SM_1000_NS12placeholders2_6E - _ZN34_INTERNAL_3f874121_4_k_cu_ff0ff82d4cuda3std6ranges3__45__cpo3endE)
_ZN34_INTERNAL_3f874121_4_k_cu_ff0ff82d4cuda3std6ranges3__45__cpo3endE:
	.zero		1
	.type		_ZN34_INTERNAL_3f874121_4_k_cu_ff0ff82d6thrust24THRUST_300001_SM_1000_NS12placeholders2_6E,@object
	.size		_ZN34_INTERNAL_3f874121_4_k_cu_ff0ff82d6thrust24THRUST_300001_SM_1000_NS12placeholders2_6E,(_ZN34_INTERNAL_3f874121_4_k_cu_ff0ff82d4cuda3std3__45__cpo4rendE - _ZN34_INTERNAL_3f874121_4_k_cu_ff0ff82d6thrust24THRUST_300001_SM_1000_NS12placeholders2_6E)
_ZN34_INTERNAL_3f874121_4_k_cu_ff0ff82d6thrust24THRUST_300001_SM_1000_NS12placeholders2_6E:
	.zero		1
	.type		_ZN34_INTERNAL_3f874121_4_k_cu_ff0ff82d4cuda3std3__45__cpo4rendE,@object
	.size		_ZN34_INTERNAL_3f874121_4_k_cu_ff0ff82d4cuda3std3__45__cpo4rendE,(_ZN34_INTERNAL_3f874121_4_k_cu_ff0ff82d4cuda3std6ranges3__45__cpo9iter_swapE - _ZN34_INTERNAL_3f874121_4_k_cu_ff0ff82d4cuda3std3__45__cpo4rendE)
_ZN34_INTERNAL_3f874121_4_k_cu_ff0ff82d4cuda3std3__45__cpo4rendE:
	.zero		1
	.type		_ZN34_INTERNAL_3f874121_4_k_cu_ff0ff82d4cuda3std6ranges3__45__cpo9iter_swapE,@object
	.size		_ZN34_INTERNAL_3f874121_4_k_cu_ff0ff82d4cuda3std6ranges3__45__cpo9iter_swapE,(_ZN34_INTERNAL_3f874121_4_k_cu_ff0ff82d4cuda3std3__48unexpectE - _ZN34_INTERNAL_3f874121_4_k_cu_ff0ff82d4cuda3std6ranges3__45__cpo9iter_swapE)
_ZN34_INTERNAL_3f874121_4_k_cu_ff0ff82d4cuda3std6ranges3__45__cpo9iter_swapE:
	.zero		1
	.type		_ZN34_INTERNAL_3f874121_4_k_cu_ff0ff82d4cuda3std3__48unexpectE,@object
	.size		_ZN34_INTERNAL_3f874121_4_k_cu_ff0ff82d4cuda3std3__48unexpectE,(_ZN34_INTERNAL_3f874121_4_k_cu_ff0ff82d6thrust24THRUST_300001_SM_1000_NS8cuda_cub3parE - _ZN34_INTERNAL_3f874121_4_k_cu_ff0ff82d4cuda3std3__48unexpectE)
_ZN34_INTERNAL_3f874121_4_k_cu_ff0ff82d4cuda3std3__48unexpectE:
	.zero		1
	.type		_ZN34_INTERNAL_3f874121_4_k_cu_ff0ff82d6thrust24THRUST_300001_SM_1000_NS8cuda_cub3parE,@object
	.size		_ZN34_INTERNAL_3f874121_4_k_cu_ff0ff82d6thrust24THRUST_300001_SM_1000_NS8cuda_cub3parE,(_ZN34_INTERNAL_3f874121_4_k_cu_ff0ff82d6thrust24THRUST_300001_SM_1000_NS12placeholders2_4E - _ZN34_INTERNAL_3f874121_4_k_cu_ff0ff82d6thrust24THRUST_300001_SM_1000_NS8cuda_cub3parE)
_ZN34_INTERNAL_3f874121_4_k_cu_ff0ff82d6thrust24THRUST_300001_SM_1000_NS8cuda_cub3parE:
	.zero		1
	.type		_ZN34_INTERNAL_3f874121_4_k_cu_ff0ff82d6thrust24THRUST_300001_SM_1000_NS12placeholders2_4E,@object
	.size		_ZN34_INTERNAL_3f874121_4_k_cu_ff0ff82d6thrust24THRUST_300001_SM_1000_NS12placeholders2_4E,(_ZN34_INTERNAL_3f874121_4_k_cu_ff0ff82d4cuda3std3__45__cpo4cendE - _ZN34_INTERNAL_3f874121_4_k_cu_ff0ff82d6thrust24THRUST_300001_SM_1000_NS12placeholders2_4E)
_ZN34_INTERNAL_3f874121_4_k_cu_ff0ff82d6thrust24THRUST_300001_SM_1000_NS12placeholders2_4E:
	.zero		1
	.type		_ZN34_INTERNAL_3f874121_4_k_cu_ff0ff82d4cuda3std3__45__cpo4cendE,@object
	.size		_ZN34_INTERNAL_3f874121_4_k_cu_ff0ff82d4cuda3std3__45__cpo4cendE,(_ZN34_INTERNAL_3f874121_4_k_cu_ff0ff82d4cuda3std6ranges3__45__cpo4cendE - _ZN34_INTERNAL_3f874121_4_k_cu_ff0ff82d4cuda3std3__45__cpo4cendE)
_ZN34_INTERNAL_3f874121_4_k_cu_ff0ff82d4cuda3std3__45__cpo4cendE:
	.zero		1
	.type		_ZN34_INTERNAL_3f874121_4_k_cu_ff0ff82d4cuda3std6ranges3__45__cpo4cendE,@object
	.size		_ZN34_INTERNAL_3f874121_4_k_cu_ff0ff82d4cuda3std6ranges3__45__cpo4cendE,(_ZN34_INTERNAL_3f874121_4_k_cu_ff0ff82d4cuda3std3__420unreachable_sentinelE - _ZN34_INTERNAL_3f874121_4_k_cu_ff0ff82d4cuda3std6ranges3__45__cpo4cendE)
_ZN34_INTERNAL_3f874121_4_k_cu_ff0ff82d4cuda3std6ranges3__45__cpo4cendE:
	.zero		1
	.type		_ZN34_INTERNAL_3f874121_4_k_cu_ff0ff82d4cuda3std3__420unreachable_sentinelE,@object
	.size		_ZN34_INTERNAL_3f874121_4_k_cu_ff0ff82d4cuda3std3__420unreachable_sentinelE,(_ZN34_INTERNAL_3f874121_4_k_cu_ff0ff82d4cuda3std6ranges3__45__cpo5ssizeE - _ZN34_INTERNAL_3f874121_4_k_cu_ff0ff82d4cuda3std3__420unreachable_sentinelE)
_ZN34_INTERNAL_3f874121_4_k_cu_ff0ff82d4cuda3std3__420unreachable_sentinelE:
	.zero		1
	.type		_ZN34_INTERNAL_3f874121_4_k_cu_ff0ff82d4cuda3std6ranges3__45__cpo5ssizeE,@object
	.size		_ZN34_INTERNAL_3f874121_4_k_cu_ff0ff82d4cuda3std6ranges3__45__cpo5ssizeE,(_ZN34_INTERNAL_3f874121_4_k_cu_ff0ff82d6thrust24THRUST_300001_SM_1000_NS12placeholders2_8E - _ZN34_INTERNAL_3f874121_4_k_cu_ff0ff82d4cuda3std6ranges3__45__cpo5ssizeE)
_ZN34_INTERNAL_3f874121_4_k_cu_ff0ff82d4cuda3std6ranges3__45__cpo5ssizeE:
	.zero		1
	.type		_ZN34_INTERNAL_3f874121_4_k_cu_ff0ff82d6thrust24THRUST_300001_SM_1000_NS12placeholders2_8E,@object
	.size		_ZN34_INTERNAL_3f874121_4_k_cu_ff0ff82d6thrust24THRUST_300001_SM_1000_NS12placeholders2_8E,(_ZN34_INTERNAL_3f874121_4_k_cu_ff0ff82d4cuda3std3__45__cpo5crendE - _ZN34_INTERNAL_3f874121_4_k_cu_ff0ff82d6thrust24THRUST_300001_SM_1000_NS12placeholders2_8E)
_ZN34_INTERNAL_3f874121_4_k_cu_ff0ff82d6thrust24THRUST_300001_SM_1000_NS12placeholders2_8E:
	.zero		1
	.type		_ZN34_INTERNAL_3f874121_4_k_cu_ff0ff82d4cuda3std3__45__cpo5crendE,@object
	.size		_ZN34_INTERNAL_3f874121_4_k_cu_ff0ff82d4cuda3std3__45__cpo5crendE,(_ZN34_INTERNAL_3f874121_4_k_cu_ff0ff82d4cuda3std6ranges3__45__cpo4prevE - _ZN34_INTERNAL_3f874121_4_k_cu_ff0ff82d4cuda3std3__45__cpo5crendE)
_ZN34_INTERNAL_3f874121_4_k_cu_ff0ff82d4cuda3std3__45__cpo5crendE:
	.zero		1
	.type		_ZN34_INTERNAL_3f874121_4_k_cu_ff0ff82d4cuda3std6ranges3__45__cpo4prevE,@object
	.size		_ZN34_INTERNAL_3f874121_4_k_cu_ff0ff82d4cuda3std6ranges3__45__cpo4prevE,(_ZN34_INTERNAL_3f874121_4_k_cu_ff0ff82d4cuda3std6ranges3__45__cpo9iter_moveE - _ZN34_INTERNAL_3f874121_4_k_cu_ff0ff82d4cuda3std6ranges3__45__cpo4prevE)
_ZN34_INTERNAL_3f874121_4_k_cu_ff0ff82d4cuda3std6ranges3__45__cpo4prevE:
	.zero		1
	.type		_ZN34_INTERNAL_3f874121_4_k_cu_ff0ff82d4cuda3std6ranges3__45__cpo9iter_moveE,@object
	.size		_ZN34_INTERNAL_3f874121_4_k_cu_ff0ff82d4cuda3std6ranges3__45__cpo9iter_moveE,(_ZN34_INTERNAL_3f874121_4_k_cu_ff0ff82d6thrust24THRUST_300001_SM_1000_NS6system6detail10sequential3seqE - _ZN34_INTERNAL_3f874121_4_k_cu_ff0ff82d4cuda3std6ranges3__45__cpo9iter_moveE)
_ZN34_INTERNAL_3f874121_4_k_cu_ff0ff82d4cuda3std6ranges3__45__cpo9iter_moveE:
	.zero		1
	.type		_ZN34_INTERNAL_3f874121_4_k_cu_ff0ff82d6thrust24THRUST_300001_SM_1000_NS6system6detail10sequential3seqE,@object
	.size		_ZN34_INTERNAL_3f874121_4_k_cu_ff0ff82d6thrust24THRUST_300001_SM_1000_NS6system6detail10sequential3seqE,(.L_31 - _ZN34_INTERNAL_3f874121_4_k_cu_ff0ff82d6thrust24THRUST_300001_SM_1000_NS6system6detail10sequential3seqE)
_ZN34_INTERNAL_3f874121_4_k_cu_ff0ff82d6thrust24THRUST_300001_SM_1000_NS6system6detail10sequential3seqE:
	.zero		1
.L_31:


//--------------------- .nv.shared._Z19error_reduce_kernelPdiiS_ --------------------------
	.section	.nv.shared._Z19error_reduce_kernelPdiiS_,"aw",@nobits
	.sectionflags	@""
	.align	16
	.zero		1024


//--------------------- .nv.shared._Z14my_copy_kernelPdS_ii --------------------------
	.section	.nv.shared._Z14my_copy_kernelPdS_ii,"aw",@nobits
	.sectionflags	@""
	.align	16
	.zero		1024


//--------------------- .nv.shared._Z17my_stencil_kernelPdS_iiS_ --------------------------
	.section	.nv.shared._Z17my_stencil_kernelPdS_iiS_,"aw",@nobits
	.sectionflags	@""
	.align	16
	.zero		1024


//--------------------- .nv.constant0._ZN3cub18CUB_300001_SM_10006detail11EmptyKernelIvEEvv --------------------------
	.section	.nv.constant0._ZN3cub18CUB_300001_SM_10006detail11EmptyKernelIvEEvv,"a",@progbits
	.sectionflags	@""
	.align	4
.nv.constant0._ZN3cub18CUB_300001_SM_10006detail11EmptyKernelIvEEvv:
	.zero		896


//--------------------- .nv.constant0._Z19error_reduce_kernelPdiiS_ --------------------------
	.section	.nv.constant0._Z19error_reduce_kernelPdiiS_,"a",@progbits
	.sectionflags	@""
	.align	4
.nv.constant0._Z19error_reduce_kernelPdiiS_:
	.zero		920


//--------------------- .nv.constant0._Z14my_copy_kernelPdS_ii --------------------------
	.section	.nv.constant0._Z14my_copy_kernelPdS_ii,"a",@progbits
	.sectionflags	@""
	.align	4
.nv.constant0._Z14my_copy_kernelPdS_ii:
	.zero		920


//--------------------- .nv.constant0._Z17my_stencil_kernelPdS_iiS_ --------------------------
	.section	.nv.constant0._Z17my_stencil_kernelPdS_iiS_,"a",@progbits
	.sectionflags	@""
	.align	4
.nv.constant0._Z17my_stencil_kernelPdS_iiS_:
	.zero		928


//--------------------- SYMBOLS --------------------------

	.type		.nv.reservedSmem.offset0,@object
	.size		.nv.reservedSmem.offset0,0x4
	.type		.nv.reservedSmem.cap,@object
	.size		.nv.reservedSmem.cap,0x4
